//
// Generated by NVIDIA NVVM Compiler
//
// Compiler Build ID: CL-36424714
// Cuda compilation tools, release 13.0, V13.0.88
// Based on NVVM 20.0.0
//

.version 9.0
.target sm_100
.address_size 64

	// .globl	_Z6searchP4NodePiiiS1_S1_iS1_
.extern .func  (.param .b32 func_retval0) vprintf
(
	.param .b64 vprintf_param_0,
	.param .b64 vprintf_param_1
)
;
// _ZZ6searchP4NodePiiiS1_S1_iS1_E5index has been demoted
// _ZZ6searchP4NodePiiiS1_S1_iS1_E10prev_index has been demoted
// _ZZ6updateP4NodePiiiP12UpdatetuplesS1_iE5index has been demoted
// _ZZ6updateP4NodePiiiP12UpdatetuplesS1_iE10prev_index has been demoted
// _ZZ10rangeQueryP4NodePiiiP5RangeS1_iS1_E5index has been demoted
// _ZZ10rangeQueryP4NodePiiiP5RangeS1_iS1_E10prev_index has been demoted
// _ZZ11path_finderP4NodePiiiiiE5index has been demoted
.global .align 1 .b8 $str[4] = {37, 100, 32};

.visible .entry _Z6searchP4NodePiiiS1_S1_iS1_(
	.param .u64 .ptr .align 1 _Z6searchP4NodePiiiS1_S1_iS1__param_0,
	.param .u64 .ptr .align 1 _Z6searchP4NodePiiiS1_S1_iS1__param_1,
	.param .u32 _Z6searchP4NodePiiiS1_S1_iS1__param_2,
	.param .u32 _Z6searchP4NodePiiiS1_S1_iS1__param_3,
	.param .u64 .ptr .align 1 _Z6searchP4NodePiiiS1_S1_iS1__param_4,
	.param .u64 .ptr .align 1 _Z6searchP4NodePiiiS1_S1_iS1__param_5,
	.param .u32 _Z6searchP4NodePiiiS1_S1_iS1__param_6,
	.param .u64 .ptr .align 1 _Z6searchP4NodePiiiS1_S1_iS1__param_7
)
{
	.reg .pred 	%p<13>;
	.reg .b32 	%r<26>;
	.reg .b64 	%rd<31>;
	// demoted variable
	.shared .align 4 .u32 _ZZ6searchP4NodePiiiS1_S1_iS1_E5index;
	// demoted variable
	.shared .align 4 .u32 _ZZ6searchP4NodePiiiS1_S1_iS1_E10prev_index;
	ld.param.u64 	%rd8, [_Z6searchP4NodePiiiS1_S1_iS1__param_0];
	ld.param.u64 	%rd9, [_Z6searchP4NodePiiiS1_S1_iS1__param_1];
	ld.param.u32 	%r10, [_Z6searchP4NodePiiiS1_S1_iS1__param_2];
	ld.param.u64 	%rd10, [_Z6searchP4NodePiiiS1_S1_iS1__param_4];
	ld.param.u64 	%rd7, [_Z6searchP4NodePiiiS1_S1_iS1__param_7];
	cvta.to.global.u64 	%rd1, %rd9;
	cvta.to.global.u64 	%rd2, %rd8;
	cvta.to.global.u64 	%rd11, %rd10;
	mov.u32 	%r1, %ctaid.x;
	mul.wide.u32 	%rd12, %r1, 4;
	add.s64 	%rd13, %rd11, %rd12;
	ld.global.u32 	%r2, [%rd13];
	mov.b32 	%r11, 0;
	st.shared.u32 	[_ZZ6searchP4NodePiiiS1_S1_iS1_E5index], %r11;
	st.shared.u32 	[_ZZ6searchP4NodePiiiS1_S1_iS1_E10prev_index], %r11;
	bar.sync 	0;
	ld.shared.u32 	%r6, [_ZZ6searchP4NodePiiiS1_S1_iS1_E5index];
	setp.ge.s32 	%p1, %r6, %r10;
	@%p1 bra 	$L__BB0_14;
	mov.u32 	%r4, %tid.x;
	mul.wide.u32 	%rd14, %r4, 80;
	add.s64 	%rd3, %rd2, %rd14;
	add.s32 	%r5, %r4, 1;
$L__BB0_2:
	st.shared.u32 	[_ZZ6searchP4NodePiiiS1_S1_iS1_E10prev_index], %r6;
	mul.wide.s32 	%rd15, %r6, 2644;
	add.s64 	%rd16, %rd2, %rd15;
	add.s64 	%rd4, %rd16, 2640;
	ld.global.u32 	%r7, [%rd16+2640];
	setp.ge.u32 	%p2, %r4, %r7;
	@%p2 bra 	$L__BB0_13;
	add.s64 	%rd5, %rd3, %rd15;
	ld.global.u32 	%r8, [%rd5];
	setp.ne.s32 	%p3, %r8, %r2;
	@%p3 bra 	$L__BB0_5;
	mul.wide.s32 	%rd26, %r6, 4;
	add.s64 	%rd27, %rd1, %rd26;
	ld.global.u32 	%r21, [%rd27];
	add.s32 	%r22, %r5, %r21;
	st.shared.u32 	[_ZZ6searchP4NodePiiiS1_S1_iS1_E5index], %r22;
	bra.uni 	$L__BB0_13;
$L__BB0_5:
	add.s32 	%r12, %r7, -1;
	setp.eq.s32 	%p4, %r4, %r12;
	setp.ge.s32 	%p5, %r8, %r2;
	or.pred  	%p6, %p4, %p5;
	@%p6 bra 	$L__BB0_8;
	ld.global.u32 	%r13, [%rd5+80];
	setp.ge.s32 	%p7, %r2, %r13;
	@%p7 bra 	$L__BB0_8;
	mul.wide.s32 	%rd24, %r6, 4;
	add.s64 	%rd25, %rd1, %rd24;
	ld.global.u32 	%r19, [%rd25];
	add.s32 	%r20, %r5, %r19;
	st.shared.u32 	[_ZZ6searchP4NodePiiiS1_S1_iS1_E5index], %r20;
	bra.uni 	$L__BB0_13;
$L__BB0_8:
	setp.ne.s32 	%p8, %r4, 0;
	@%p8 bra 	$L__BB0_13;
	add.s64 	%rd6, %rd4, -2640;
	ld.global.u32 	%r14, [%rd4+-2640];
	setp.le.s32 	%p9, %r14, %r2;
	@%p9 bra 	$L__BB0_11;
	mul.wide.s32 	%rd22, %r6, 4;
	add.s64 	%rd23, %rd1, %rd22;
	ld.global.u32 	%r18, [%rd23];
	st.shared.u32 	[_ZZ6searchP4NodePiiiS1_S1_iS1_E5index], %r18;
	bra.uni 	$L__BB0_13;
$L__BB0_11:
	mul.wide.s32 	%rd18, %r7, 80;
	add.s64 	%rd19, %rd6, %rd18;
	ld.global.u32 	%r15, [%rd19+-80];
	setp.ge.s32 	%p10, %r15, %r2;
	@%p10 bra 	$L__BB0_13;
	mul.wide.s32 	%rd20, %r6, 4;
	add.s64 	%rd21, %rd1, %rd20;
	ld.global.u32 	%r16, [%rd21];
	add.s32 	%r17, %r7, %r16;
	st.shared.u32 	[_ZZ6searchP4NodePiiiS1_S1_iS1_E5index], %r17;
$L__BB0_13:
	bar.sync 	0;
	ld.shared.u32 	%r6, [_ZZ6searchP4NodePiiiS1_S1_iS1_E5index];
	setp.lt.s32 	%p11, %r6, %r10;
	@%p11 bra 	$L__BB0_2;
$L__BB0_14:
	mov.u32 	%r23, %tid.x;
	setp.ne.s32 	%p12, %r23, 0;
	@%p12 bra 	$L__BB0_16;
	ld.shared.u32 	%r24, [_ZZ6searchP4NodePiiiS1_S1_iS1_E10prev_index];
	st.shared.u32 	[_ZZ6searchP4NodePiiiS1_S1_iS1_E5index], %r24;
	cvta.to.global.u64 	%rd28, %rd7;
	add.s64 	%rd30, %rd28, %rd12;
	st.global.u32 	[%rd30], %r24;
$L__BB0_16:
	ret;

}
	// .globl	_Z6updateP4NodePiiiP12UpdatetuplesS1_i
.visible .entry _Z6updateP4NodePiiiP12UpdatetuplesS1_i(
	.param .u64 .ptr .align 1 _Z6updateP4NodePiiiP12UpdatetuplesS1_i_param_0,
	.param .u64 .ptr .align 1 _Z6updateP4NodePiiiP12UpdatetuplesS1_i_param_1,
	.param .u32 _Z6updateP4NodePiiiP12UpdatetuplesS1_i_param_2,
	.param .u32 _Z6updateP4NodePiiiP12UpdatetuplesS1_i_param_3,
	.param .u64 .ptr .align 1 _Z6updateP4NodePiiiP12UpdatetuplesS1_i_param_4,
	.param .u64 .ptr .align 1 _Z6updateP4NodePiiiP12UpdatetuplesS1_i_param_5,
	.param .u32 _Z6updateP4NodePiiiP12UpdatetuplesS1_i_param_6
)
{
	.reg .pred 	%p<17>;
	.reg .b32 	%r<43>;
	.reg .b64 	%rd<39>;
	// demoted variable
	.shared .align 4 .u32 _ZZ6updateP4NodePiiiP12UpdatetuplesS1_iE5index;
	// demoted variable
	.shared .align 4 .u32 _ZZ6updateP4NodePiiiP12UpdatetuplesS1_iE10prev_index;
	ld.param.u64 	%rd11, [_Z6updateP4NodePiiiP12UpdatetuplesS1_i_param_0];
	ld.param.u64 	%rd12, [_Z6updateP4NodePiiiP12UpdatetuplesS1_i_param_1];
	ld.param.u32 	%r17, [_Z6updateP4NodePiiiP12UpdatetuplesS1_i_param_2];
	ld.param.u64 	%rd13, [_Z6updateP4NodePiiiP12UpdatetuplesS1_i_param_4];
	ld.param.u64 	%rd14, [_Z6updateP4NodePiiiP12UpdatetuplesS1_i_param_5];
	cvta.to.global.u64 	%rd1, %rd12;
	cvta.to.global.u64 	%rd2, %rd14;
	cvta.to.global.u64 	%rd3, %rd11;
	cvta.to.global.u64 	%rd15, %rd13;
	mov.u32 	%r18, %ctaid.x;
	mul.wide.u32 	%rd16, %r18, 12;
	add.s64 	%rd17, %rd15, %rd16;
	ld.global.u32 	%r1, [%rd17];
	ld.global.u32 	%r2, [%rd17+4];
	ld.global.u32 	%r3, [%rd17+8];
	mov.b32 	%r19, 0;
	st.shared.u32 	[_ZZ6updateP4NodePiiiP12UpdatetuplesS1_iE5index], %r19;
	st.shared.u32 	[_ZZ6updateP4NodePiiiP12UpdatetuplesS1_iE10prev_index], %r19;
	bar.sync 	0;
	ld.shared.u32 	%r7, [_ZZ6updateP4NodePiiiP12UpdatetuplesS1_iE5index];
	setp.ge.s32 	%p1, %r7, %r17;
	@%p1 bra 	$L__BB1_14;
	mov.u32 	%r5, %tid.x;
	mul.wide.u32 	%rd18, %r5, 80;
	add.s64 	%rd4, %rd3, %rd18;
	add.s32 	%r6, %r5, 1;
$L__BB1_2:
	st.shared.u32 	[_ZZ6updateP4NodePiiiP12UpdatetuplesS1_iE10prev_index], %r7;
	mul.wide.s32 	%rd19, %r7, 2644;
	add.s64 	%rd20, %rd3, %rd19;
	add.s64 	%rd5, %rd20, 2640;
	ld.global.u32 	%r8, [%rd20+2640];
	setp.ge.u32 	%p2, %r5, %r8;
	@%p2 bra 	$L__BB1_13;
	add.s64 	%rd6, %rd4, %rd19;
	ld.global.u32 	%r9, [%rd6];
	setp.ne.s32 	%p3, %r9, %r1;
	@%p3 bra 	$L__BB1_5;
	mul.wide.s32 	%rd30, %r7, 4;
	add.s64 	%rd31, %rd1, %rd30;
	ld.global.u32 	%r29, [%rd31];
	add.s32 	%r30, %r6, %r29;
	st.shared.u32 	[_ZZ6updateP4NodePiiiP12UpdatetuplesS1_iE5index], %r30;
	bra.uni 	$L__BB1_13;
$L__BB1_5:
	add.s32 	%r20, %r8, -1;
	setp.eq.s32 	%p4, %r5, %r20;
	setp.ge.s32 	%p5, %r9, %r1;
	or.pred  	%p6, %p4, %p5;
	@%p6 bra 	$L__BB1_8;
	ld.global.u32 	%r21, [%rd6+80];
	setp.ge.s32 	%p7, %r1, %r21;
	@%p7 bra 	$L__BB1_8;
	mul.wide.s32 	%rd28, %r7, 4;
	add.s64 	%rd29, %rd1, %rd28;
	ld.global.u32 	%r27, [%rd29];
	add.s32 	%r28, %r6, %r27;
	st.shared.u32 	[_ZZ6updateP4NodePiiiP12UpdatetuplesS1_iE5index], %r28;
	bra.uni 	$L__BB1_13;
$L__BB1_8:
	setp.ne.s32 	%p8, %r5, 0;
	@%p8 bra 	$L__BB1_13;
	add.s64 	%rd7, %rd5, -2640;
	ld.global.u32 	%r22, [%rd5+-2640];
	setp.le.s32 	%p9, %r22, %r1;
	@%p9 bra 	$L__BB1_11;
	mul.wide.s32 	%rd26, %r7, 4;
	add.s64 	%rd27, %rd1, %rd26;
	ld.global.u32 	%r26, [%rd27];
	st.shared.u32 	[_ZZ6updateP4NodePiiiP12UpdatetuplesS1_iE5index], %r26;
	bra.uni 	$L__BB1_13;
$L__BB1_11:
	mul.wide.s32 	%rd22, %r8, 80;
	add.s64 	%rd23, %rd7, %rd22;
	ld.global.u32 	%r23, [%rd23+-80];
	setp.ge.s32 	%p10, %r23, %r1;
	@%p10 bra 	$L__BB1_13;
	mul.wide.s32 	%rd24, %r7, 4;
	add.s64 	%rd25, %rd1, %rd24;
	ld.global.u32 	%r24, [%rd25];
	add.s32 	%r25, %r8, %r24;
	st.shared.u32 	[_ZZ6updateP4NodePiiiP12UpdatetuplesS1_iE5index], %r25;
$L__BB1_13:
	bar.sync 	0;
	ld.shared.u32 	%r7, [_ZZ6updateP4NodePiiiP12UpdatetuplesS1_iE5index];
	setp.lt.s32 	%p11, %r7, %r17;
	@%p11 bra 	$L__BB1_2;
$L__BB1_14:
	mov.u32 	%r31, %tid.x;
	setp.ne.s32 	%p12, %r31, 0;
	@%p12 bra 	$L__BB1_21;
	ld.shared.u32 	%r32, [_ZZ6updateP4NodePiiiP12UpdatetuplesS1_iE10prev_index];
	st.shared.u32 	[_ZZ6updateP4NodePiiiP12UpdatetuplesS1_iE5index], %r32;
	mul.wide.s32 	%rd32, %r32, 2644;
	add.s64 	%rd33, %rd3, %rd32;
	add.s64 	%rd8, %rd33, 2640;
	ld.global.u32 	%r42, [%rd33+2640];
	setp.lt.s32 	%p13, %r42, 1;
	@%p13 bra 	$L__BB1_21;
	add.s64 	%rd9, %rd8, -2640;
	mul.wide.s32 	%rd34, %r2, 4;
	add.s64 	%rd10, %rd9, %rd34;
	mov.b32 	%r41, 0;
$L__BB1_17:
	mul.wide.u32 	%rd35, %r41, 80;
	add.s64 	%rd36, %rd9, %rd35;
	ld.global.u32 	%r34, [%rd36];
	setp.ne.s32 	%p14, %r34, %r1;
	@%p14 bra 	$L__BB1_20;
$L__BB1_18:
	atom.relaxed.global.cas.b32 	%r35, [%rd2], 0, 1;
	setp.ne.s32 	%p15, %r35, 0;
	@%p15 bra 	$L__BB1_18;
	add.s64 	%rd38, %rd10, %rd35;
	ld.global.u32 	%r36, [%rd38+-4];
	add.s32 	%r37, %r36, %r3;
	st.global.u32 	[%rd38+-4], %r37;
	atom.global.exch.b32 	%r38, [%rd2], 0;
	ld.global.u32 	%r42, [%rd8];
$L__BB1_20:
	add.s32 	%r41, %r41, 1;
	setp.lt.s32 	%p16, %r41, %r42;
	@%p16 bra 	$L__BB1_17;
$L__BB1_21:
	ret;

}
	// .globl	_Z10rangeQueryP4NodePiiiP5RangeS1_iS1_
.visible .entry _Z10rangeQueryP4NodePiiiP5RangeS1_iS1_(
	.param .u64 .ptr .align 1 _Z10rangeQueryP4NodePiiiP5RangeS1_iS1__param_0,
	.param .u64 .ptr .align 1 _Z10rangeQueryP4NodePiiiP5RangeS1_iS1__param_1,
	.param .u32 _Z10rangeQueryP4NodePiiiP5RangeS1_iS1__param_2,
	.param .u32 _Z10rangeQueryP4NodePiiiP5RangeS1_iS1__param_3,
	.param .u64 .ptr .align 1 _Z10rangeQueryP4NodePiiiP5RangeS1_iS1__param_4,
	.param .u64 .ptr .align 1 _Z10rangeQueryP4NodePiiiP5RangeS1_iS1__param_5,
	.param .u32 _Z10rangeQueryP4NodePiiiP5RangeS1_iS1__param_6,
	.param .u64 .ptr .align 1 _Z10rangeQueryP4NodePiiiP5RangeS1_iS1__param_7
)
{
	.reg .pred 	%p<13>;
	.reg .b32 	%r<26>;
	.reg .b64 	%rd<31>;
	// demoted variable
	.shared .align 4 .u32 _ZZ10rangeQueryP4NodePiiiP5RangeS1_iS1_E5index;
	// demoted variable
	.shared .align 4 .u32 _ZZ10rangeQueryP4NodePiiiP5RangeS1_iS1_E10prev_index;
	ld.param.u64 	%rd8, [_Z10rangeQueryP4NodePiiiP5RangeS1_iS1__param_0];
	ld.param.u64 	%rd9, [_Z10rangeQueryP4NodePiiiP5RangeS1_iS1__param_1];
	ld.param.u32 	%r10, [_Z10rangeQueryP4NodePiiiP5RangeS1_iS1__param_2];
	ld.param.u64 	%rd10, [_Z10rangeQueryP4NodePiiiP5RangeS1_iS1__param_4];
	ld.param.u64 	%rd7, [_Z10rangeQueryP4NodePiiiP5RangeS1_iS1__param_7];
	cvta.to.global.u64 	%rd1, %rd9;
	cvta.to.global.u64 	%rd2, %rd8;
	cvta.to.global.u64 	%rd11, %rd10;
	mov.u32 	%r1, %ctaid.x;
	mul.wide.u32 	%rd12, %r1, 8;
	add.s64 	%rd13, %rd11, %rd12;
	ld.global.u32 	%r2, [%rd13];
	mov.b32 	%r11, 0;
	st.shared.u32 	[_ZZ10rangeQueryP4NodePiiiP5RangeS1_iS1_E5index], %r11;
	st.shared.u32 	[_ZZ10rangeQueryP4NodePiiiP5RangeS1_iS1_E10prev_index], %r11;
	bar.sync 	0;
	ld.shared.u32 	%r6, [_ZZ10rangeQueryP4NodePiiiP5RangeS1_iS1_E5index];
	setp.ge.s32 	%p1, %r6, %r10;
	@%p1 bra 	$L__BB2_14;
	mov.u32 	%r4, %tid.x;
	mul.wide.u32 	%rd14, %r4, 80;
	add.s64 	%rd3, %rd2, %rd14;
	add.s32 	%r5, %r4, 1;
$L__BB2_2:
	st.shared.u32 	[_ZZ10rangeQueryP4NodePiiiP5RangeS1_iS1_E10prev_index], %r6;
	mul.wide.s32 	%rd15, %r6, 2644;
	add.s64 	%rd16, %rd2, %rd15;
	add.s64 	%rd4, %rd16, 2640;
	ld.global.u32 	%r7, [%rd16+2640];
	setp.ge.u32 	%p2, %r4, %r7;
	@%p2 bra 	$L__BB2_13;
	add.s64 	%rd5, %rd3, %rd15;
	ld.global.u32 	%r8, [%rd5];
	setp.ne.s32 	%p3, %r8, %r2;
	@%p3 bra 	$L__BB2_5;
	mul.wide.s32 	%rd26, %r6, 4;
	add.s64 	%rd27, %rd1, %rd26;
	ld.global.u32 	%r21, [%rd27];
	add.s32 	%r22, %r5, %r21;
	st.shared.u32 	[_ZZ10rangeQueryP4NodePiiiP5RangeS1_iS1_E5index], %r22;
	bra.uni 	$L__BB2_13;
$L__BB2_5:
	add.s32 	%r12, %r7, -1;
	setp.eq.s32 	%p4, %r4, %r12;
	setp.ge.s32 	%p5, %r8, %r2;
	or.pred  	%p6, %p4, %p5;
	@%p6 bra 	$L__BB2_8;
	ld.global.u32 	%r13, [%rd5+80];
	setp.ge.s32 	%p7, %r2, %r13;
	@%p7 bra 	$L__BB2_8;
	mul.wide.s32 	%rd24, %r6, 4;
	add.s64 	%rd25, %rd1, %rd24;
	ld.global.u32 	%r19, [%rd25];
	add.s32 	%r20, %r5, %r19;
	st.shared.u32 	[_ZZ10rangeQueryP4NodePiiiP5RangeS1_iS1_E5index], %r20;
	bra.uni 	$L__BB2_13;
$L__BB2_8:
	setp.ne.s32 	%p8, %r4, 0;
	@%p8 bra 	$L__BB2_13;
	add.s64 	%rd6, %rd4, -2640;
	ld.global.u32 	%r14, [%rd4+-2640];
	setp.le.s32 	%p9, %r14, %r2;
	@%p9 bra 	$L__BB2_11;
	mul.wide.s32 	%rd22, %r6, 4;
	add.s64 	%rd23, %rd1, %rd22;
	ld.global.u32 	%r18, [%rd23];
	st.shared.u32 	[_ZZ10rangeQueryP4NodePiiiP5RangeS1_iS1_E5index], %r18;
	bra.uni 	$L__BB2_13;
$L__BB2_11:
	mul.wide.s32 	%rd18, %r7, 80;
	add.s64 	%rd19, %rd6, %rd18;
	ld.global.u32 	%r15, [%rd19+-80];
	setp.ge.s32 	%p10, %r15, %r2;
	@%p10 bra 	$L__BB2_13;
	mul.wide.s32 	%rd20, %r6, 4;
	add.s64 	%rd21, %rd1, %rd20;
	ld.global.u32 	%r16, [%rd21];
	add.s32 	%r17, %r7, %r16;
	st.shared.u32 	[_ZZ10rangeQueryP4NodePiiiP5RangeS1_iS1_E5index], %r17;
$L__BB2_13:
	bar.sync 	0;
	ld.shared.u32 	%r6, [_ZZ10rangeQueryP4NodePiiiP5RangeS1_iS1_E5index];
	setp.lt.s32 	%p11, %r6, %r10;
	@%p11 bra 	$L__BB2_2;
$L__BB2_14:
	mov.u32 	%r23, %tid.x;
	setp.ne.s32 	%p12, %r23, 0;
	@%p12 bra 	$L__BB2_16;
	ld.shared.u32 	%r24, [_ZZ10rangeQueryP4NodePiiiP5RangeS1_iS1_E10prev_index];
	st.shared.u32 	[_ZZ10rangeQueryP4NodePiiiP5RangeS1_iS1_E5index], %r24;
	cvta.to.global.u64 	%rd28, %rd7;
	mul.wide.u32 	%rd29, %r1, 4;
	add.s64 	%rd30, %rd28, %rd29;
	st.global.u32 	[%rd30], %r24;
$L__BB2_16:
	ret;

}
	// .globl	_Z11path_finderP4NodePiiiii
.visible .entry _Z11path_finderP4NodePiiiii(
	.param .u64 .ptr .align 1 _Z11path_finderP4NodePiiiii_param_0,
	.param .u64 .ptr .align 1 _Z11path_finderP4NodePiiiii_param_1,
	.param .u32 _Z11path_finderP4NodePiiiii_param_2,
	.param .u32 _Z11path_finderP4NodePiiiii_param_3,
	.param .u32 _Z11path_finderP4NodePiiiii_param_4,
	.param .u32 _Z11path_finderP4NodePiiiii_param_5
)
{
	.local .align 8 .b8 	__local_depot3[8];
	.reg .b64 	%SP;
	.reg .b64 	%SPL;
	.reg .pred 	%p<15>;
	.reg .b32 	%r<32>;
	.reg .b64 	%rd<31>;
	// demoted variable
	.shared .align 4 .u32 _ZZ11path_finderP4NodePiiiiiE5index;
	mov.u64 	%SPL, __local_depot3;
	cvta.local.u64 	%SP, %SPL;
	ld.param.u64 	%rd8, [_Z11path_finderP4NodePiiiii_param_0];
	ld.param.u64 	%rd9, [_Z11path_finderP4NodePiiiii_param_1];
	ld.param.u32 	%r12, [_Z11path_finderP4NodePiiiii_param_2];
	ld.param.u32 	%r13, [_Z11path_finderP4NodePiiiii_param_4];
	cvta.to.global.u64 	%rd1, %rd9;
	cvta.to.global.u64 	%rd2, %rd8;
	mov.b32 	%r14, 0;
	st.shared.u32 	[_ZZ11path_finderP4NodePiiiiiE5index], %r14;
	bar.sync 	0;
	ld.shared.u32 	%r31, [_ZZ11path_finderP4NodePiiiiiE5index];
	setp.ge.s32 	%p1, %r31, %r12;
	@%p1 bra 	$L__BB3_16;
	mov.u32 	%r2, %tid.x;
	mul.wide.u32 	%rd10, %r2, 80;
	add.s64 	%rd3, %rd2, %rd10;
	add.s32 	%r3, %r2, 1;
	add.u64 	%rd11, %SP, 0;
	add.u64 	%rd4, %SPL, 0;
$L__BB3_2:
	setp.ne.s32 	%p2, %r2, 0;
	mul.wide.s32 	%rd12, %r31, 2644;
	add.s64 	%rd13, %rd2, %rd12;
	add.s64 	%rd5, %rd13, 2640;
	ld.global.u32 	%r8, [%rd13+2640];
	setp.eq.s32 	%p3, %r8, 0;
	or.pred  	%p4, %p2, %p3;
	@%p4 bra 	$L__BB3_4;
	ld.global.u32 	%r15, [%rd5+-2640];
	st.local.u32 	[%rd4], %r15;
	mov.u64 	%rd14, $str;
	cvta.global.u64 	%rd15, %rd14;
	{ // callseq 0, 0
	.param .b64 param0;
	st.param.b64 	[param0], %rd15;
	.param .b64 param1;
	st.param.b64 	[param1], %rd11;
	.param .b32 retval0;
	call.uni (retval0), 
	vprintf, 
	(
	param0, 
	param1
	);
	ld.param.b32 	%r16, [retval0];
	} // callseq 0
	ld.shared.u32 	%r31, [_ZZ11path_finderP4NodePiiiiiE5index];
	mul.wide.s32 	%rd17, %r31, 2644;
	add.s64 	%rd18, %rd2, %rd17;
	ld.global.u32 	%r8, [%rd18+2640];
$L__BB3_4:
	setp.ge.u32 	%p5, %r2, %r8;
	@%p5 bra 	$L__BB3_15;
	mul.wide.s32 	%rd19, %r31, 2644;
	add.s64 	%rd6, %rd3, %rd19;
	ld.global.u32 	%r10, [%rd6];
	setp.ne.s32 	%p6, %r10, %r13;
	@%p6 bra 	$L__BB3_7;
	mul.wide.s32 	%rd29, %r31, 4;
	add.s64 	%rd30, %rd1, %rd29;
	ld.global.u32 	%r27, [%rd30];
	add.s32 	%r28, %r3, %r27;
	st.shared.u32 	[_ZZ11path_finderP4NodePiiiiiE5index], %r28;
	bra.uni 	$L__BB3_15;
$L__BB3_7:
	add.s32 	%r18, %r8, -1;
	setp.eq.s32 	%p7, %r2, %r18;
	setp.ge.s32 	%p8, %r10, %r13;
	or.pred  	%p9, %p7, %p8;
	@%p9 bra 	$L__BB3_10;
	ld.global.u32 	%r19, [%rd6+80];
	setp.ge.s32 	%p10, %r13, %r19;
	@%p10 bra 	$L__BB3_10;
	mul.wide.s32 	%rd27, %r31, 4;
	add.s64 	%rd28, %rd1, %rd27;
	ld.global.u32 	%r25, [%rd28];
	add.s32 	%r26, %r3, %r25;
	st.shared.u32 	[_ZZ11path_finderP4NodePiiiiiE5index], %r26;
	bra.uni 	$L__BB3_15;
$L__BB3_10:
	setp.ne.s32 	%p11, %r2, 0;
	@%p11 bra 	$L__BB3_15;
	add.s64 	%rd7, %rd2, %rd19;
	ld.global.u32 	%r20, [%rd7];
	setp.le.s32 	%p12, %r20, %r13;
	@%p12 bra 	$L__BB3_13;
	mul.wide.s32 	%rd25, %r31, 4;
	add.s64 	%rd26, %rd1, %rd25;
	ld.global.u32 	%r24, [%rd26];
	st.shared.u32 	[_ZZ11path_finderP4NodePiiiiiE5index], %r24;
	bra.uni 	$L__BB3_15;
$L__BB3_13:
	mul.wide.s32 	%rd21, %r8, 80;
	add.s64 	%rd22, %rd7, %rd21;
	ld.global.u32 	%r21, [%rd22+-80];
	setp.ge.s32 	%p13, %r21, %r13;
	@%p13 bra 	$L__BB3_15;
	mul.wide.s32 	%rd23, %r31, 4;
	add.s64 	%rd24, %rd1, %rd23;
	ld.global.u32 	%r22, [%rd24];
	add.s32 	%r23, %r8, %r22;
	st.shared.u32 	[_ZZ11path_finderP4NodePiiiiiE5index], %r23;
$L__BB3_15:
	bar.sync 	0;
	ld.shared.u32 	%r31, [_ZZ11path_finderP4NodePiiiiiE5index];
	setp.lt.s32 	%p14, %r31, %r12;
	@%p14 bra 	$L__BB3_2;
$L__BB3_16:
	ret;

}


// ===== COMPILED SASS (sm_100) =====

	.target	sm_100

	.elftype	@"ET_EXEC"


//--------------------- .note.nv.tkinfo           --------------------------
	.section	.note.nv.tkinfo,"",@"SHT_NOTE"
	.sectionflags	@"SHF_NOTE_NV_TKINFO"
	.tkinfo
        /*0018*/ 	.word	0x00000002
        /*0030*/ 	.string	""
        /*0030*/ 	.string	"ptxas"
        /*0030*/ 	.string	"Cuda compilation tools, release 13.0, V13.0.88"
        /*0030*/ 	.string	"Build cuda_13.0.r13.0/compiler.36424714_0"
        /*0030*/ 	.string	"-arch sm_100 -m 64 "



//--------------------- .note.nv.cuinfo           --------------------------
	.section	.note.nv.cuinfo,"",@"SHT_NOTE"
	.sectionflags	@"SHF_NOTE_NV_CUINFO"
        /*0018*/ 	.short	0x0002
        /*001a*/ 	.short	0x0064
        /*001c*/ 	.short	0x0082
	.zero		2


//--------------------- .nv.info                  --------------------------
	.section	.nv.info,"",@"SHT_CUDA_INFO"
	.align	4


	//----- nvinfo : EIATTR_REGCOUNT
	.align		4
        /*0000*/ 	.byte	0x04, 0x2f
        /*0002*/ 	.short	(.L_2 - .L_1)
	.align		4
.L_1:
        /*0004*/ 	.word	index@(_Z6searchP4NodePiiiS1_S1_iS1_)
        /*0008*/ 	.word	0x00000016


	//----- nvinfo : EIATTR_FRAME_SIZE
	.align		4
.L_2:
        /*000c*/ 	.byte	0x04, 0x11
        /*000e*/ 	.short	(.L_4 - .L_3)
	.align		4
.L_3:
        /*0010*/ 	.word	index@(_Z6searchP4NodePiiiS1_S1_iS1_)
        /*0014*/ 	.word	0x00000000


	//----- nvinfo : EIATTR_REGCOUNT
	.align		4
.L_4:
        /*0018*/ 	.byte	0x04, 0x2f
        /*001a*/ 	.short	(.L_6 - .L_5)
	.align		4
.L_5:
        /*001c*/ 	.word	index@(_Z6updateP4NodePiiiP12UpdatetuplesS1_i)
        /*0020*/ 	.word	0x00000018


	//----- nvinfo : EIATTR_FRAME_SIZE
	.align		4
.L_6:
        /*0024*/ 	.byte	0x04, 0x11
        /*0026*/ 	.short	(.L_8 - .L_7)
	.align		4
.L_7:
        /*0028*/ 	.word	index@(_Z6updateP4NodePiiiP12UpdatetuplesS1_i)
        /*002c*/ 	.word	0x00000000


	//----- nvinfo : EIATTR_REGCOUNT
	.align		4
.L_8:
        /*0030*/ 	.byte	0x04, 0x2f
        /*0032*/ 	.short	(.L_10 - .L_9)
	.align		4
.L_9:
        /*0034*/ 	.word	index@(_Z10rangeQueryP4NodePiiiP5RangeS1_iS1_)
        /*0038*/ 	.word	0x00000016


	//----- nvinfo : EIATTR_FRAME_SIZE
	.align		4
.L_10:
        /*003c*/ 	.byte	0x04, 0x11
        /*003e*/ 	.short	(.L_12 - .L_11)
	.align		4
.L_11:
        /*0040*/ 	.word	index@(_Z10rangeQueryP4NodePiiiP5RangeS1_iS1_)
        /*0044*/ 	.word	0x00000000


	//----- nvinfo : EIATTR_REGCOUNT
	.align		4
.L_12:
        /*0048*/ 	.byte	0x04, 0x2f
        /*004a*/ 	.short	(.L_14 - .L_13)
	.align		4
.L_13:
        /*004c*/ 	.word	index@(_Z11path_finderP4NodePiiiii)
        /*0050*/ 	.word	0x00000019


	//----- nvinfo : EIATTR_FRAME_SIZE
	.align		4
.L_14:
        /*0054*/ 	.byte	0x04, 0x11
        /*0056*/ 	.short	(.L_16 - .L_15)
	.align		4
.L_15:
        /*0058*/ 	.word	index@(_Z11path_finderP4NodePiiiii)
        /*005c*/ 	.word	0x00000008


	//----- nvinfo : EIATTR_MIN_STACK_SIZE
	.align		4
.L_16:
        /*0060*/ 	.byte	0x04, 0x12
        /*0062*/ 	.short	(.L_18 - .L_17)
	.align		4
.L_17:
        /*0064*/ 	.word	index@(_Z11path_finderP4NodePiiiii)
        /*0068*/ 	.word	0x00000008


	//----- nvinfo : EIATTR_MIN_STACK_SIZE
	.align		4
.L_18:
        /*006c*/ 	.byte	0x04, 0x12
        /*006e*/ 	.short	(.L_20 - .L_19)
	.align		4
.L_19:
        /*0070*/ 	.word	index@(_Z10rangeQueryP4NodePiiiP5RangeS1_iS1_)
        /*0074*/ 	.word	0x00000000


	//----- nvinfo : EIATTR_MIN_STACK_SIZE
	.align		4
.L_20:
        /*0078*/ 	.byte	0x04, 0x12
        /*007a*/ 	.short	(.L_22 - .L_21)
	.align		4
.L_21:
        /*007c*/ 	.word	index@(_Z6updateP4NodePiiiP12UpdatetuplesS1_i)
        /*0080*/ 	.word	0x00000000


	//----- nvinfo : EIATTR_MIN_STACK_SIZE
	.align		4
.L_22:
        /*0084*/ 	.byte	0x04, 0x12
        /*0086*/ 	.short	(.L_24 - .L_23)
	.align		4
.L_23:
        /*0088*/ 	.word	index@(_Z6searchP4NodePiiiS1_S1_iS1_)
        /*008c*/ 	.word	0x00000000
.L_24:


//--------------------- .nv.compat                --------------------------
	.section	.nv.compat,"",@"SHT_CUDA_COMPAT_INFO"
	.align	4
        /*0000*/ 	.byte	0x02, 0x09, 0x00, 0x00, 0x02, 0x02, 0x01, 0x00, 0x02, 0x05, 0x05, 0x00, 0x03, 0x07, 0x01, 0x01
        /*0010*/ 	.byte	0x02, 0x03, 0x00, 0x00, 0x02, 0x06, 0x01, 0x00, 0x04, 0x0b, 0x08, 0x00, 0x09, 0x00, 0x00, 0x00
        /*0020*/ 	.byte	0x00, 0x00, 0x00, 0x00


//--------------------- .nv.info._Z11path_finderP4NodePiiiii --------------------------
	.section	.nv.info._Z11path_finderP4NodePiiiii,"",@"SHT_CUDA_INFO"
	.sectionflags	@""
	.align	4


	//----- nvinfo : EIATTR_CUDA_API_VERSION
	.align		4
        /*0000*/ 	.byte	0x04, 0x37
        /*0002*/ 	.short	(.L_26 - .L_25)
.L_25:
        /*0004*/ 	.word	0x00000082


	//----- nvinfo : EIATTR_KPARAM_INFO
	.align		4
.L_26:
        /*0008*/ 	.byte	0x04, 0x17
        /*000a*/ 	.short	(.L_28 - .L_27)
.L_27:
        /*000c*/ 	.word	0x00000000
        /*0010*/ 	.short	0x0005
        /*0012*/ 	.short	0x001c
        /*0014*/ 	.byte	0x00, 0xf0, 0x11, 0x00


	//----- nvinfo : EIATTR_KPARAM_INFO
	.align		4
.L_28:
        /*0018*/ 	.byte	0x04, 0x17
        /*001a*/ 	.short	(.L_30 - .L_29)
.L_29:
        /*001c*/ 	.word	0x00000000
        /*0020*/ 	.short	0x0004
        /*0022*/ 	.short	0x0018
        /*0024*/ 	.byte	0x00, 0xf0, 0x11, 0x00


	//----- nvinfo : EIATTR_KPARAM_INFO
	.align		4
.L_30:
        /*0028*/ 	.byte	0x04, 0x17
        /*002a*/ 	.short	(.L_32 - .L_31)
.L_31:
        /*002c*/ 	.word	0x00000000
        /*0030*/ 	.short	0x0003
        /*0032*/ 	.short	0x0014
        /*0034*/ 	.byte	0x00, 0xf0, 0x11, 0x00


	//----- nvinfo : EIATTR_KPARAM_INFO
	.align		4
.L_32:
        /*0038*/ 	.byte	0x04, 0x17
        /*003a*/ 	.short	(.L_34 - .L_33)
.L_33:
        /*003c*/ 	.word	0x00000000
        /*0040*/ 	.short	0x0002
        /*0042*/ 	.short	0x0010
        /*0044*/ 	.byte	0x00, 0xf0, 0x11, 0x00


	//----- nvinfo : EIATTR_KPARAM_INFO
	.align		4
.L_34:
        /*0048*/ 	.byte	0x04, 0x17
        /*004a*/ 	.short	(.L_36 - .L_35)
.L_35:
        /*004c*/ 	.word	0x00000000
        /*0050*/ 	.short	0x0001
        /*0052*/ 	.short	0x0008
        /*0054*/ 	.byte	0x00, 0xf5, 0x21, 0x00


	//----- nvinfo : EIATTR_KPARAM_INFO
	.align		4
.L_36:
        /*0058*/ 	.byte	0x04, 0x17
        /*005a*/ 	.short	(.L_38 - .L_37)
.L_37:
        /*005c*/ 	.word	0x00000000
        /*0060*/ 	.short	0x0000
        /*0062*/ 	.short	0x0000
        /*0064*/ 	.byte	0x00, 0xf5, 0x21, 0x00


	//----- nvinfo : EIATTR_SPARSE_MMA_MASK
	.align		4
.L_38:
        /*0068*/ 	.byte	0x03, 0x50
        /*006a*/ 	.short	0x0000


	//----- nvinfo : EIATTR_MAXREG_COUNT
	.align		4
        /*006c*/ 	.byte	0x03, 0x1b
        /*006e*/ 	.short	0x00ff


	//----- nvinfo : EIATTR_NUM_BARRIERS
	.align		4
        /*0070*/ 	.byte	0x02, 0x4c
        /*0072*/ 	.byte	0x01
	.zero		1


	//----- nvinfo : EIATTR_EXTERNS
	.align		4
        /*0074*/ 	.byte	0x04, 0x0f
        /*0076*/ 	.short	(.L_40 - .L_39)


	//   ....[0]....
	.align		4
.L_39:
        /*0078*/ 	.word	index@(vprintf)


	//----- nvinfo : EIATTR_MERCURY_ISA_VERSION
	.align		4
.L_40:
        /*007c*/ 	.byte	0x03, 0x5f
        /*007e*/ 	.short	0x0101


	//----- nvinfo : EIATTR_VRC_CTA_INIT_COUNT
	.align		4
        /*0080*/ 	.byte	0x02, 0x4a
	.zero		1
	.zero		1


	//----- nvinfo : EIATTR_SYSCALL_OFFSETS
	.align		4
        /*0084*/ 	.byte	0x04, 0x46
        /*0086*/ 	.short	(.L_42 - .L_41)


	//   ....[0]....
.L_41:
        /*0088*/ 	.word	0x00000280


	//----- nvinfo : EIATTR_EXIT_INSTR_OFFSETS
	.align		4
.L_42:
        /*008c*/ 	.byte	0x04, 0x1c
        /*008e*/ 	.short	(.L_44 - .L_43)


	//   ....[0]....
.L_43:
        /*0090*/ 	.word	0x000000c0


	//   ....[1]....
        /*0094*/ 	.word	0x00000710


	//----- nvinfo : EIATTR_CRS_STACK_SIZE
	.align		4
.L_44:
        /*0098*/ 	.byte	0x04, 0x1e
        /*009a*/ 	.short	(.L_46 - .L_45)
.L_45:
        /*009c*/ 	.word	0x00000000


	//----- nvinfo : EIATTR_CBANK_PARAM_SIZE
	.align		4
.L_46:
        /*00a0*/ 	.byte	0x03, 0x19
        /*00a2*/ 	.short	0x0020


	//----- nvinfo : EIATTR_PARAM_CBANK
	.align		4
        /*00a4*/ 	.byte	0x04, 0x0a
        /*00a6*/ 	.short	(.L_48 - .L_47)
	.align		4
.L_47:
        /*00a8*/ 	.word	index@(.nv.constant0._Z11path_finderP4NodePiiiii)
        /*00ac*/ 	.short	0x0380
        /*00ae*/ 	.short	0x0020


	//----- nvinfo : EIATTR_SW_WAR
	.align		4
.L_48:
        /*00b0*/ 	.byte	0x04, 0x36
        /*00b2*/ 	.short	(.L_50 - .L_49)
.L_49:
        /*00b4*/ 	.word	0x00000008
.L_50:


//--------------------- .nv.info._Z10rangeQueryP4NodePiiiP5RangeS1_iS1_ --------------------------
	.section	.nv.info._Z10rangeQueryP4NodePiiiP5RangeS1_iS1_,"",@"SHT_CUDA_INFO"
	.sectionflags	@""
	.align	4


	//----- nvinfo : EIATTR_CUDA_API_VERSION
	.align		4
        /*0000*/ 	.byte	0x04, 0x37
        /*0002*/ 	.short	(.L_52 - .L_51)
.L_51:
        /*0004*/ 	.word	0x00000082


	//----- nvinfo : EIATTR_KPARAM_INFO
	.align		4
.L_52:
        /*0008*/ 	.byte	0x04, 0x17
        /*000a*/ 	.short	(.L_54 - .L_53)
.L_53:
        /*000c*/ 	.word	0x00000000
        /*0010*/ 	.short	0x0007
        /*0012*/ 	.short	0x0030
        /*0014*/ 	.byte	0x00, 0xf5, 0x21, 0x00


	//----- nvinfo : EIATTR_KPARAM_INFO
	.align		4
.L_54:
        /*0018*/ 	.byte	0x04, 0x17
        /*001a*/ 	.short	(.L_56 - .L_55)
.L_55:
        /*001c*/ 	.word	0x00000000
        /*0020*/ 	.short	0x0006
        /*0022*/ 	.short	0x0028
        /*0024*/ 	.byte	0x00, 0xf0, 0x11, 0x00


	//----- nvinfo : EIATTR_KPARAM_INFO
	.align		4
.L_56:
        /*0028*/ 	.byte	0x04, 0x17
        /*002a*/ 	.short	(.L_58 - .L_57)
.L_57:
        /*002c*/ 	.word	0x00000000
        /*0030*/ 	.short	0x0005
        /*0032*/ 	.short	0x0020
        /*0034*/ 	.byte	0x00, 0xf5, 0x21, 0x00


	//----- nvinfo : EIATTR_KPARAM_INFO
	.align		4
.L_58:
        /*0038*/ 	.byte	0x04, 0x17
        /*003a*/ 	.short	(.L_60 - .L_59)
.L_59:
        /*003c*/ 	.word	0x00000000
        /*0040*/ 	.short	0x0004
        /*0042*/ 	.short	0x0018
        /*0044*/ 	.byte	0x00, 0xf5, 0x21, 0x00


	//----- nvinfo : EIATTR_KPARAM_INFO
	.align		4
.L_60:
        /*0048*/ 	.byte	0x04, 0x17
        /*004a*/ 	.short	(.L_62 - .L_61)
.L_61:
        /*004c*/ 	.word	0x00000000
        /*0050*/ 	.short	0x0003
        /*0052*/ 	.short	0x0014
        /*0054*/ 	.byte	0x00, 0xf0, 0x11, 0x00


	//----- nvinfo : EIATTR_KPARAM_INFO
	.align		4
.L_62:
        /*0058*/ 	.byte	0x04, 0x17
        /*005a*/ 	.short	(.L_64 - .L_63)
.L_63:
        /*005c*/ 	.word	0x00000000
        /*0060*/ 	.short	0x0002
        /*0062*/ 	.short	0x0010
        /*0064*/ 	.byte	0x00, 0xf0, 0x11, 0x00


	//----- nvinfo : EIATTR_KPARAM_INFO
	.align		4
.L_64:
        /*0068*/ 	.byte	0x04, 0x17
        /*006a*/ 	.short	(.L_66 - .L_65)
.L_65:
        /*006c*/ 	.word	0x00000000
        /*0070*/ 	.short	0x0001
        /*0072*/ 	.short	0x0008
        /*0074*/ 	.byte	0x00, 0xf5, 0x21, 0x00


	//----- nvinfo : EIATTR_KPARAM_INFO
	.align		4
.L_66:
        /*0078*/ 	.byte	0x04, 0x17
        /*007a*/ 	.short	(.L_68 - .L_67)
.L_67:
        /*007c*/ 	.word	0x00000000
        /*0080*/ 	.short	0x0000
        /*0082*/ 	.short	0x0000
        /*0084*/ 	.byte	0x00, 0xf5, 0x21, 0x00


	//----- nvinfo : EIATTR_SPARSE_MMA_MASK
	.align		4
.L_68:
        /*0088*/ 	.byte	0x03, 0x50
        /*008a*/ 	.short	0x0000


	//----- nvinfo : EIATTR_MAXREG_COUNT
	.align		4
        /*008c*/ 	.byte	0x03, 0x1b
        /*008e*/ 	.short	0x00ff


	//----- nvinfo : EIATTR_NUM_BARRIERS
	.align		4
        /*0090*/ 	.byte	0x02, 0x4c
        /*0092*/ 	.byte	0x01
	.zero		1


	//----- nvinfo : EIATTR_MERCURY_ISA_VERSION
	.align		4
        /*0094*/ 	.byte	0x03, 0x5f
        /*0096*/ 	.short	0x0101


	//----- nvinfo : EIATTR_VRC_CTA_INIT_COUNT
	.align		4
        /*0098*/ 	.byte	0x02, 0x4a
	.zero		1
	.zero		1


	//----- nvinfo : EIATTR_EXIT_INSTR_OFFSETS
	.align		4
        /*009c*/ 	.byte	0x04, 0x1c
        /*009e*/ 	.short	(.L_70 - .L_69)


	//   ....[0]....
.L_69:
        /*00a0*/ 	.word	0x00000630


	//   ....[1]....
        /*00a4*/ 	.word	0x000006c0


	//----- nvinfo : EIATTR_CRS_STACK_SIZE
	.align		4
.L_70:
        /*00a8*/ 	.byte	0x04, 0x1e
        /*00aa*/ 	.short	(.L_72 - .L_71)
.L_71:
        /*00ac*/ 	.word	0x00000000


	//----- nvinfo : EIATTR_CBANK_PARAM_SIZE
	.align		4
.L_72:
        /*00b0*/ 	.byte	0x03, 0x19
        /*00b2*/ 	.short	0x0038


	//----- nvinfo : EIATTR_PARAM_CBANK
	.align		4
        /*00b4*/ 	.byte	0x04, 0x0a
        /*00b6*/ 	.short	(.L_74 - .L_73)
	.align		4
.L_73:
        /*00b8*/ 	.word	index@(.nv.constant0._Z10rangeQueryP4NodePiiiP5RangeS1_iS1_)
        /*00bc*/ 	.short	0x0380
        /*00be*/ 	.short	0x0038


	//----- nvinfo : EIATTR_SW_WAR
	.align		4
.L_74:
        /*00c0*/ 	.byte	0x04, 0x36
        /*00c2*/ 	.short	(.L_76 - .L_75)
.L_75:
        /*00c4*/ 	.word	0x00000008
.L_76:


//--------------------- .nv.info._Z6updateP4NodePiiiP12UpdatetuplesS1_i --------------------------
	.section	.nv.info._Z6updateP4NodePiiiP12UpdatetuplesS1_i,"",@"SHT_CUDA_INFO"
	.sectionflags	@""
	.align	4


	//----- nvinfo : EIATTR_CUDA_API_VERSION
	.align		4
        /*0000*/ 	.byte	0x04, 0x37
        /*0002*/ 	.short	(.L_78 - .L_77)
.L_77:
        /*0004*/ 	.word	0x00000082


	//----- nvinfo : EIATTR_KPARAM_INFO
	.align		4
.L_78:
        /*0008*/ 	.byte	0x04, 0x17
        /*000a*/ 	.short	(.L_80 - .L_79)
.L_79:
        /*000c*/ 	.word	0x00000000
        /*0010*/ 	.short	0x0006
        /*0012*/ 	.short	0x0028
        /*0014*/ 	.byte	0x00, 0xf0, 0x11, 0x00


	//----- nvinfo : EIATTR_KPARAM_INFO
	.align		4
.L_80:
        /*0018*/ 	.byte	0x04, 0x17
        /*001a*/ 	.short	(.L_82 - .L_81)
.L_81:
        /*001c*/ 	.word	0x00000000
        /*0020*/ 	.short	0x0005
        /*0022*/ 	.short	0x0020
        /*0024*/ 	.byte	0x00, 0xf5, 0x21, 0x00


	//----- nvinfo : EIATTR_KPARAM_INFO
	.align		4
.L_82:
        /*0028*/ 	.byte	0x04, 0x17
        /*002a*/ 	.short	(.L_84 - .L_83)
.L_83:
        /*002c*/ 	.word	0x00000000
        /*0030*/ 	.short	0x0004
        /*0032*/ 	.short	0x0018
        /*0034*/ 	.byte	0x00, 0xf5, 0x21, 0x00


	//----- nvinfo : EIATTR_KPARAM_INFO
	.align		4
.L_84:
        /*0038*/ 	.byte	0x04, 0x17
        /*003a*/ 	.short	(.L_86 - .L_85)
.L_85:
        /*003c*/ 	.word	0x00000000
        /*0040*/ 	.short	0x0003
        /*0042*/ 	.short	0x0014
        /*0044*/ 	.byte	0x00, 0xf0, 0x11, 0x00


	//----- nvinfo : EIATTR_KPARAM_INFO
	.align		4
.L_86:
        /*0048*/ 	.byte	0x04, 0x17
        /*004a*/ 	.short	(.L_88 - .L_87)
.L_87:
        /*004c*/ 	.word	0x00000000
        /*0050*/ 	.short	0x0002
        /*0052*/ 	.short	0x0010
        /*0054*/ 	.byte	0x00, 0xf0, 0x11, 0x00


	//----- nvinfo : EIATTR_KPARAM_INFO
	.align		4
.L_88:
        /*0058*/ 	.byte	0x04, 0x17
        /*005a*/ 	.short	(.L_90 - .L_89)
.L_89:
        /*005c*/ 	.word	0x00000000
        /*0060*/ 	.short	0x0001
        /*0062*/ 	.short	0x0008
        /*0064*/ 	.byte	0x00, 0xf5, 0x21, 0x00


	//----- nvinfo : EIATTR_KPARAM_INFO
	.align		4
.L_90:
        /*0068*/ 	.byte	0x04, 0x17
        /*006a*/ 	.short	(.L_92 - .L_91)
.L_91:
        /*006c*/ 	.word	0x00000000
        /*0070*/ 	.short	0x0000
        /*0072*/ 	.short	0x0000
        /*0074*/ 	.byte	0x00, 0xf5, 0x21, 0x00


	//----- nvinfo : EIATTR_SPARSE_MMA_MASK
	.align		4
.L_92:
        /*0078*/ 	.byte	0x03, 0x50
        /*007a*/ 	.short	0x0000


	//----- nvinfo : EIATTR_MAXREG_COUNT
	.align		4
        /*007c*/ 	.byte	0x03, 0x1b
        /*007e*/ 	.short	0x00ff


	//----- nvinfo : EIATTR_NUM_BARRIERS
	.align		4
        /*0080*/ 	.byte	0x02, 0x4c
        /*0082*/ 	.byte	0x01
	.zero		1


	//----- nvinfo : EIATTR_MERCURY_ISA_VERSION
	.align		4
        /*0084*/ 	.byte	0x03, 0x5f
        /*0086*/ 	.short	0x0101


	//----- nvinfo : EIATTR_VRC_CTA_INIT_COUNT
	.align		4
        /*0088*/ 	.byte	0x02, 0x4a
	.zero		1
	.zero		1


	//----- nvinfo : EIATTR_EXIT_INSTR_OFFSETS
	.align		4
        /*008c*/ 	.byte	0x04, 0x1c
        /*008e*/ 	.short	(.L_94 - .L_93)


	//   ....[0]....
.L_93:
        /*0090*/ 	.word	0x00000650


	//   ....[1]....
        /*0094*/ 	.word	0x000006f0


	//   ....[2]....
        /*0098*/ 	.word	0x000008d0


	//----- nvinfo : EIATTR_CRS_STACK_SIZE
	.align		4
.L_94:
        /*009c*/ 	.byte	0x04, 0x1e
        /*009e*/ 	.short	(.L_96 - .L_95)
.L_95:
        /*00a0*/ 	.word	0x00000000


	//----- nvinfo : EIATTR_CBANK_PARAM_SIZE
	.align		4
.L_96:
        /*00a4*/ 	.byte	0x03, 0x19
        /*00a6*/ 	.short	0x002c


	//----- nvinfo : EIATTR_PARAM_CBANK
	.align		4
        /*00a8*/ 	.byte	0x04, 0x0a
        /*00aa*/ 	.short	(.L_98 - .L_97)
	.align		4
.L_97:
        /*00ac*/ 	.word	index@(.nv.constant0._Z6updateP4NodePiiiP12UpdatetuplesS1_i)
        /*00b0*/ 	.short	0x0380
        /*00b2*/ 	.short	0x002c


	//----- nvinfo : EIATTR_SW_WAR
	.align		4
.L_98:
        /*00b4*/ 	.byte	0x04, 0x36
        /*00b6*/ 	.short	(.L_100 - .L_99)
.L_99:
        /*00b8*/ 	.word	0x00000008
.L_100:


//--------------------- .nv.info._Z6searchP4NodePiiiS1_S1_iS1_ --------------------------
	.section	.nv.info._Z6searchP4NodePiiiS1_S1_iS1_,"",@"SHT_CUDA_INFO"
	.sectionflags	@""
	.align	4


	//----- nvinfo : EIATTR_CUDA_API_VERSION
	.align		4
        /*0000*/ 	.byte	0x04, 0x37
        /*0002*/ 	.short	(.L_102 - .L_101)
.L_101:
        /*0004*/ 	.word	0x00000082


	//----- nvinfo : EIATTR_KPARAM_INFO
	.align		4
.L_102:
        /*0008*/ 	.byte	0x04, 0x17
        /*000a*/ 	.short	(.L_104 - .L_103)
.L_103:
        /*000c*/ 	.word	0x00000000
        /*0010*/ 	.short	0x0007
        /*0012*/ 	.short	0x0030
        /*0014*/ 	.byte	0x00, 0xf5, 0x21, 0x00


	//----- nvinfo : EIATTR_KPARAM_INFO
	.align		4
.L_104:
        /*0018*/ 	.byte	0x04, 0x17
        /*001a*/ 	.short	(.L_106 - .L_105)
.L_105:
        /*001c*/ 	.word	0x00000000
        /*0020*/ 	.short	0x0006
        /*0022*/ 	.short	0x0028
        /*0024*/ 	.byte	0x00, 0xf0, 0x11, 0x00


	//----- nvinfo : EIATTR_KPARAM_INFO
	.align		4
.L_106:
        /*0028*/ 	.byte	0x04, 0x17
        /*002a*/ 	.short	(.L_108 - .L_107)
.L_107:
        /*002c*/ 	.word	0x00000000
        /*0030*/ 	.short	0x0005
        /*0032*/ 	.short	0x0020
        /*0034*/ 	.byte	0x00, 0xf5, 0x21, 0x00


	//----- nvinfo : EIATTR_KPARAM_INFO
	.align		4
.L_108:
        /*0038*/ 	.byte	0x04, 0x17
        /*003a*/ 	.short	(.L_110 - .L_109)
.L_109:
        /*003c*/ 	.word	0x00000000
        /*0040*/ 	.short	0x0004
        /*0042*/ 	.short	0x0018
        /*0044*/ 	.byte	0x00, 0xf5, 0x21, 0x00


	//----- nvinfo : EIATTR_KPARAM_INFO
	.align		4
.L_110:
        /*0048*/ 	.byte	0x04, 0x17
        /*004a*/ 	.short	(.L_112 - .L_111)
.L_111:
        /*004c*/ 	.word	0x00000000
        /*0050*/ 	.short	0x0003
        /*0052*/ 	.short	0x0014
        /*0054*/ 	.byte	0x00, 0xf0, 0x11, 0x00


	//----- nvinfo : EIATTR_KPARAM_INFO
	.align		4
.L_112:
        /*0058*/ 	.byte	0x04, 0x17
        /*005a*/ 	.short	(.L_114 - .L_113)
.L_113:
        /*005c*/ 	.word	0x00000000
        /*0060*/ 	.short	0x0002
        /*0062*/ 	.short	0x0010
        /*0064*/ 	.byte	0x00, 0xf0, 0x11, 0x00


	//----- nvinfo : EIATTR_KPARAM_INFO
	.align		4
.L_114:
        /*0068*/ 	.byte	0x04, 0x17
        /*006a*/ 	.short	(.L_116 - .L_115)
.L_115:
        /*006c*/ 	.word	0x00000000
        /*0070*/ 	.short	0x0001
        /*0072*/ 	.short	0x0008
        /*0074*/ 	.byte	0x00, 0xf5, 0x21, 0x00


	//----- nvinfo : EIATTR_KPARAM_INFO
	.align		4
.L_116:
        /*0078*/ 	.byte	0x04, 0x17
        /*007a*/ 	.short	(.L_118 - .L_117)
.L_117:
        /*007c*/ 	.word	0x00000000
        /*0080*/ 	.short	0x0000
        /*0082*/ 	.short	0x0000
        /*0084*/ 	.byte	0x00, 0xf5, 0x21, 0x00


	//----- nvinfo : EIATTR_SPARSE_MMA_MASK
	.align		4
.L_118:
        /*0088*/ 	.byte	0x03, 0x50
        /*008a*/ 	.short	0x0000


	//----- nvinfo : EIATTR_MAXREG_COUNT
	.align		4
        /*008c*/ 	.byte	0x03, 0x1b
        /*008e*/ 	.short	0x00ff


	//----- nvinfo : EIATTR_NUM_BARRIERS
	.align		4
        /*0090*/ 	.byte	0x02, 0x4c
        /*0092*/ 	.byte	0x01
	.zero		1


	//----- nvinfo : EIATTR_MERCURY_ISA_VERSION
	.align		4
        /*0094*/ 	.byte	0x03, 0x5f
        /*0096*/ 	.short	0x0101


	//----- nvinfo : EIATTR_VRC_CTA_INIT_COUNT
	.align		4
        /*0098*/ 	.byte	0x02, 0x4a
	.zero		1
	.zero		1


	//----- nvinfo : EIATTR_EXIT_INSTR_OFFSETS
	.align		4
        /*009c*/ 	.byte	0x04, 0x1c
        /*009e*/ 	.short	(.L_120 - .L_119)


	//   ....[0]....
.L_119:
        /*00a0*/ 	.word	0x00000630


	//   ....[1]....
        /*00a4*/ 	.word	0x000006c0


	//----- nvinfo : EIATTR_CRS_STACK_SIZE
	.align		4
.L_120:
        /*00a8*/ 	.byte	0x04, 0x1e
        /*00aa*/ 	.short	(.L_122 - .L_121)
.L_121:
        /*00ac*/ 	.word	0x00000000


	//----- nvinfo : EIATTR_CBANK_PARAM_SIZE
	.align		4
.L_122:
        /*00b0*/ 	.byte	0x03, 0x19
        /*00b2*/ 	.short	0x0038


	//----- nvinfo : EIATTR_PARAM_CBANK
	.align		4
        /*00b4*/ 	.byte	0x04, 0x0a
        /*00b6*/ 	.short	(.L_124 - .L_123)
	.align		4
.L_123:
        /*00b8*/ 	.word	index@(.nv.constant0._Z6searchP4NodePiiiS1_S1_iS1_)
        /*00bc*/ 	.short	0x0380
        /*00be*/ 	.short	0x0038


	//----- nvinfo : EIATTR_SW_WAR
	.align		4
.L_124:
        /*00c0*/ 	.byte	0x04, 0x36
        /*00c2*/ 	.short	(.L_126 - .L_125)
.L_125:
        /*00c4*/ 	.word	0x00000008
.L_126:


//--------------------- .nv.callgraph             --------------------------
	.section	.nv.callgraph,"",@"SHT_CUDA_CALLGRAPH"
	.align	4
	.sectionentsize	8
	.align		4
        /*0000*/ 	.word	0x00000000
	.align		4
        /*0004*/ 	.word	0xffffffff
	.align		4
        /*0008*/ 	.word	index@(_Z11path_finderP4NodePiiiii)
	.align		4
        /*000c*/ 	.word	index@(vprintf)
	.align		4
        /*0010*/ 	.word	0x00000000
	.align		4
        /*0014*/ 	.word	0xfffffffe
	.align		4
        /*0018*/ 	.word	0x00000000
	.align		4
        /*001c*/ 	.word	0xfffffffd
	.align		4
        /*0020*/ 	.word	0x00000000
	.align		4
        /*0024*/ 	.word	0xfffffffc


//--------------------- .nv.constant4             --------------------------
	.section	.nv.constant4,"a",@progbits
	.align	8
	.align		8
.nv.constant4:
        /*0000*/ 	.dword	vprintf
	.align		8
        /*0008*/ 	.dword	$str


//--------------------- .text._Z11path_finderP4NodePiiiii --------------------------
	.section	.text._Z11path_finderP4NodePiiiii,"ax",@progbits
	.align	128
        .global         _Z11path_finderP4NodePiiiii
        .type           _Z11path_finderP4NodePiiiii,@function
        .size           _Z11path_finderP4NodePiiiii,(.L_x_41 - _Z11path_finderP4NodePiiiii)
        .other          _Z11path_finderP4NodePiiiii,@"STO_CUDA_ENTRY STV_DEFAULT"
_Z11path_finderP4NodePiiiii:
.text._Z11path_finderP4NodePiiiii:
[----:B------:R-:W0:Y:S08]  /*0000*/  LDC R1, c[0x0][0x37c] ;  /* 0x0000df00ff017b82 */ /* 0x000e300000000800 */
[----:B------:R-:W1:Y:S01]  /*0010*/  S2UR UR5, SR_CgaCtaId ;  /* 0x00000000000579c3 */ /* 0x000e620000008800 */
[----:B------:R-:W-:Y:S01]  /*0020*/  UMOV UR4, 0x400 ;  /* 0x0000040000047882 */ /* 0x000fe20000000000 */
[----:B0-----:R-:W-:Y:S01]  /*0030*/  VIADD R1, R1, 0xfffffff8 ;  /* 0xfffffff801017836 */ /* 0x001fe20000000000 */
[----:B-1----:R-:W-:Y:S01]  /*0040*/  ULEA UR4, UR5, UR4, 0x18 ;  /* 0x0000000405047291 */ /* 0x002fe2000f8ec0ff */
[----:B------:R-:W0:Y:S08]  /*0050*/  LDCU UR5, c[0x0][0x390] ;  /* 0x00007200ff0577ac */ /* 0x000e300008000800 */
[----:B------:R-:W-:Y:S01]  /*0060*/  STS [UR4], RZ ;  /* 0x000000ffff007988 */ /* 0x000fe20008000804 */
[----:B------:R-:W-:Y:S06]  /*0070*/  BAR.SYNC.DEFER_BLOCKING 0x0 ;  /* 0x0000000000007b1d */ /* 0x000fec0000010000 */
[----:B------:R-:W0:Y:S01]  /*0080*/  LDS R3, [UR4] ;  /* 0x00000004ff037984 */ /* 0x000e220008000800 */
[----:B------:R-:W1:Y:S02]  /*0090*/  LDCU UR4, c[0x0][0x2f8] ;  /* 0x00005f00ff0477ac */ /* 0x000e640008000800 */
[----:B-1----:R-:W-:-:S02]  /*00a0*/  IADD3 R18, P1, PT, R1, UR4, RZ ;  /* 0x0000000401127c10 */ /* 0x002fc4000ff3e0ff */
[----:B0-----:R-:W-:-:S13]  /*00b0*/  ISETP.GE.AND P0, PT, R3, UR5, PT ;  /* 0x0000000503007c0c */ /* 0x001fda000bf06270 */
[----:B------:R-:W-:Y:S05]  /*00c0*/  @P0 EXIT ;  /* 0x000000000000094d */ /* 0x000fea0003800000 */
[----:B------:R-:W0:Y:S01]  /*00d0*/  S2R R22, SR_TID.X ;  /* 0x0000000000167919 */ /* 0x000e220000002100 */
[----:B------:R-:W1:Y:S01]  /*00e0*/  LDC.64 R16, c[0x0][0x380] ;  /* 0x0000e000ff107b82 */ /* 0x000e620000000a00 */
[----:B------:R-:W2:Y:S01]  /*00f0*/  LDCU UR4, c[0x0][0x2fc] ;  /* 0x00005f80ff0477ac */ /* 0x000ea20008000800 */
[----:B------:R-:W3:Y:S01]  /*0100*/  LDCU.64 UR38, c[0x0][0x358] ;  /* 0x00006b00ff2677ac */ /* 0x000ee20008000a00 */
[----:B------:R-:W4:Y:S01]  /*0110*/  LDCU.64 UR36, c[0x0][0x380] ;  /* 0x00007000ff2477ac */ /* 0x000f220008000a00 */
[----:B------:R-:W0:Y:S01]  /*0120*/  LDCU UR40, c[0x0][0x390] ;  /* 0x00007200ff2877ac */ /* 0x000e220008000800 */
[----:B--2---:R-:W-:Y:S01]  /*0130*/  IMAD.X R2, RZ, RZ, UR4, P1 ;  /* 0x00000004ff027e24 */ /* 0x004fe200088e06ff */
[C---:B0-----:R-:W-:Y:S01]  /*0140*/  IADD3 R19, PT, PT, R22.reuse, 0x1, RZ ;  /* 0x0000000116137810 */ /* 0x041fe20007ffe0ff */
[----:B-1-34-:R-:W-:-:S07]  /*0150*/  IMAD.WIDE.U32 R16, R22, 0x50, R16 ;  /* 0x0000005016107825 */ /* 0x01afce00078e0010 */
.L_x_7:
[----:B------:R-:W-:Y:S02]  /*0160*/  IMAD.U32 R6, RZ, RZ, UR36 ;  /* 0x00000024ff067e24 */ /* 0x000fe4000f8e00ff */
[----:B------:R-:W-:Y:S02]  /*0170*/  IMAD.U32 R7, RZ, RZ, UR37 ;  /* 0x00000025ff077e24 */ /* 0x000fe4000f8e00ff */
[----:B------:R-:W-:-:S05]  /*0180*/  IMAD.WIDE R10, R3, 0xa54, R6 ;  /* 0x00000a54030a7825 */ /* 0x000fca00078e0206 */
[----:B--23--:R-:W2:Y:S01]  /*0190*/  LDG.E R13, desc[UR38][R10.64+0xa50] ;  /* 0x000a50260a0d7981 */ /* 0x00cea2000c1e1900 */
[----:B------:R-:W-:Y:S01]  /*01a0*/  BSSY.RECONVERGENT B6, `(.L_x_0) ;  /* 0x0000017000067945 */ /* 0x000fe20003800200 */
[----:B--2---:R-:W-:-:S04]  /*01b0*/  ISETP.NE.AND P0, PT, R13, RZ, PT ;  /* 0x000000ff0d00720c */ /* 0x004fc80003f05270 */
[----:B------:R-:W-:-:S13]  /*01c0*/  ISETP.NE.OR P0, PT, R22, RZ, !P0 ;  /* 0x000000ff1600720c */ /* 0x000fda0004705670 */
[----:B01--4-:R-:W-:Y:S05]  /*01d0*/  @P0 BRA `(.L_x_1) ;  /* 0x00000000004c0947 */ /* 0x013fea0003800000 */
[----:B------:R-:W2:Y:S01]  /*01e0*/  LDG.E R0, desc[UR38][R10.64] ;  /* 0x000000260a007981 */ /* 0x000ea2000c1e1900 */
[----:B------:R-:W-:Y:S01]  /*01f0*/  MOV R3, 0x0 ;  /* 0x0000000000037802 */ /* 0x000fe20000000f00 */
[----:B------:R-:W0:Y:S01]  /*0200*/  LDCU.64 UR4, c[0x4][0x8] ;  /* 0x01000100ff0477ac */ /* 0x000e220008000a00 */
[----:B------:R-:W-:Y:S01]  /*0210*/  IMAD.MOV.U32 R6, RZ, RZ, R18 ;  /* 0x000000ffff067224 */ /* 0x000fe200078e0012 */
[----:B------:R-:W-:Y:S01]  /*0220*/  MOV R7, R2 ;  /* 0x0000000200077202 */ /* 0x000fe20000000f00 */
[----:B------:R1:W3:Y:S01]  /*0230*/  LDC.64 R8, c[0x4][R3] ;  /* 0x0100000003087b82 */ /* 0x0002e20000000a00 */
[----:B0-----:R-:W-:Y:S01]  /*0240*/  MOV R4, UR4 ;  /* 0x0000000400047c02 */ /* 0x001fe20008000f00 */
[----:B------:R-:W-:Y:S01]  /*0250*/  IMAD.U32 R5, RZ, RZ, UR5 ;  /* 0x00000005ff057e24 */ /* 0x000fe2000f8e00ff */
[----:B--23--:R1:W-:Y:S06]  /*0260*/  STL [R1], R0 ;  /* 0x0000000001007387 */ /* 0x00c3ec0000100800 */
[----:B------:R-:W-:-:S07]  /*0270*/  LEPC R20, `(.L_x_2) ;  /* 0x000000001014794e */ /* 0x000fce0000000000 */
[----:B-1----:R-:W-:Y:S05]  /*0280*/  CALL.ABS.NOINC R8 ;  /* 0x0000000008007343 */ /* 0x002fea0003c00000 */
.L_x_2:
[----:B------:R-:W0:Y:S01]  /*0290*/  S2UR UR5, SR_CgaCtaId ;  /* 0x00000000000579c3 */ /* 0x000e220000008800 */
[----:B------:R-:W-:Y:S01]  /*02a0*/  UMOV UR4, 0x400 ;  /* 0x0000040000047882 */ /* 0x000fe20000000000 */
[----:B------:R-:W-:Y:S01]  /*02b0*/  MOV R7, UR37 ;  /* 0x0000002500077c02 */ /* 0x000fe20008000f00 */
[----:B------:R-:W-:Y:S01]  /*02c0*/  IMAD.U32 R6, RZ, RZ, UR36 ;  /* 0x00000024ff067e24 */ /* 0x000fe2000f8e00ff */
[----:B0-----:R-:W-:-:S09]  /*02d0*/  ULEA UR4, UR5, UR4, 0x18 ;  /* 0x0000000405047291 */ /* 0x001fd2000f8ec0ff */
[----:B------:R-:W0:Y:S02]  /*02e0*/  LDS R3, [UR4] ;  /* 0x00000004ff037984 */ /* 0x000e240008000800 */
[----:B0-----:R-:W-:-:S05]  /*02f0*/  IMAD.WIDE R4, R3, 0xa54, R6 ;  /* 0x00000a5403047825 */ /* 0x001fca00078e0206 */
[----:B------:R0:W5:Y:S02]  /*0300*/  LDG.E R13, desc[UR38][R4.64+0xa50] ;  /* 0x000a5026040d7981 */ /* 0x000164000c1e1900 */
.L_x_1:
[----:B------:R-:W-:Y:S05]  /*0310*/  BSYNC.RECONVERGENT B6 ;  /* 0x0000000000067941 */ /* 0x000fea0003800200 */
.L_x_0:
[----:B-----5:R-:W-:-:S13]  /*0320*/  ISETP.GE.U32.AND P0, PT, R22, R13, PT ;  /* 0x0000000d1600720c */ /* 0x020fda0003f06070 */
[----:B------:R-:W-:Y:S05]  /*0330*/  @P0 BRA `(.L_x_3) ;  /* 0x0000000000d40947 */ /* 0x000fea0003800000 */
[----:B------:R-:W-:Y:S01]  /*0340*/  IMAD.WIDE R8, R3, 0xa54, R16 ;  /* 0x00000a5403087825 */ /* 0x000fe200078e0210 */
[----:B------:R-:W1:Y:S04]  /*0350*/  LDC R15, c[0x0][0x398] ;  /* 0x0000e600ff0f7b82 */ /* 0x000e680000000800 */
[----:B------:R-:W1:Y:S04]  /*0360*/  LDG.E R0, desc[UR38][R8.64] ;  /* 0x0000002608007981 */ /* 0x000e68000c1e1900 */
[----:B0-----:R-:W0:Y:S01]  /*0370*/  LDC.64 R4, c[0x0][0x388] ;  /* 0x0000e200ff047b82 */ /* 0x001e220000000a00 */
[----:B-1----:R-:W-:-:S13]  /*0380*/  ISETP.NE.AND P0, PT, R0, R15, PT ;  /* 0x0000000f0000720c */ /* 0x002fda0003f05270 */
[----:B0-----:R-:W-:Y:S05]  /*0390*/  @P0 BRA `(.L_x_4) ;  /* 0x0000000000200947 */ /* 0x001fea0003800000 */
[----:B------:R-:W-:-:S06]  /*03a0*/  IMAD.WIDE R4, R3, 0x4, R4 ;  /* 0x0000000403047825 */ /* 0x000fcc00078e0204 */
[----:B------:R-:W2:Y:S01]  /*03b0*/  LDG.E R4, desc[UR38][R4.64] ;  /* 0x0000002604047981 */ /* 0x000ea2000c1e1900 */
[----:B------:R-:W0:Y:S01]  /*03c0*/  S2UR UR5, SR_CgaCtaId ;  /* 0x00000000000579c3 */ /* 0x000e220000008800 */
[----:B------:R-:W-:Y:S02]  /*03d0*/  UMOV UR4, 0x400 ;  /* 0x0000040000047882 */ /* 0x000fe40000000000 */
[----:B0-----:R-:W-:Y:S01]  /*03e0*/  ULEA UR4, UR5, UR4, 0x18 ;  /* 0x0000000405047291 */ /* 0x001fe2000f8ec0ff */
[----:B--2---:R-:W-:-:S08]  /*03f0*/  IMAD.IADD R0, R19, 0x1, R4 ;  /* 0x0000000113007824 */ /* 0x004fd000078e0204 */
[----:B------:R1:W-:Y:S01]  /*0400*/  STS [UR4], R0 ;  /* 0x00000000ff007988 */ /* 0x0003e20008000804 */
[----:B------:R-:W-:Y:S05]  /*0410*/  BRA `(.L_x_3) ;  /* 0x00000000009c7947 */ /* 0x000fea0003800000 */
.L_x_4:
[----:B------:R-:W-:Y:S02]  /*0420*/  ISETP.GE.AND P0, PT, R0, R15, PT ;  /* 0x0000000f0000720c */ /* 0x000fe40003f06270 */
[----:B------:R-:W-:-:S04]  /*0430*/  IADD3 R11, PT, PT, R13, -0x1, RZ ;  /* 0xffffffff0d0b7810 */ /* 0x000fc80007ffe0ff */
[----:B------:R-:W-:-:S13]  /*0440*/  ISETP.EQ.OR P0, PT, R22, R11, P0 ;  /* 0x0000000b1600720c */ /* 0x000fda0000702670 */
[----:B------:R-:W-:Y:S05]  /*0450*/  @P0 BRA `(.L_x_5) ;  /* 0x00000000002c0947 */ /* 0x000fea0003800000 */
[----:B------:R-:W2:Y:S02]  /*0460*/  LDG.E R8, desc[UR38][R8.64+0x50] ;  /* 0x0000502608087981 */ /* 0x000ea4000c1e1900 */
[----:B--2---:R-:W-:-:S13]  /*0470*/  ISETP.GT.AND P0, PT, R8, R15, PT ;  /* 0x0000000f0800720c */ /* 0x004fda0003f04270 */
[----:B------:R-:W-:Y:S05]  /*0480*/  @!P0 BRA `(.L_x_5) ;  /* 0x0000000000208947 */ /* 0x000fea0003800000 */
        /* <DEDUP_REMOVED lines=8> */
.L_x_5:
[----:B------:R-:W-:-:S13]  /*0510*/  ISETP.NE.AND P0, PT, R22, RZ, PT ;  /* 0x000000ff1600720c */ /* 0x000fda0003f05270 */
[----:B------:R-:W-:Y:S05]  /*0520*/  @P0 BRA `(.L_x_3) ;  /* 0x0000000000580947 */ /* 0x000fea0003800000 */
[----:B------:R-:W-:-:S05]  /*0530*/  IMAD.WIDE R6, R3, 0xa54, R6 ;  /* 0x00000a5403067825 */ /* 0x000fca00078e0206 */
[----:B------:R-:W2:Y:S02]  /*0540*/  LDG.E R0, desc[UR38][R6.64] ;  /* 0x0000002606007981 */ /* 0x000ea4000c1e1900 */
[----:B--2---:R-:W-:-:S13]  /*0550*/  ISETP.GT.AND P0, PT, R0, R15, PT ;  /* 0x0000000f0000720c */ /* 0x004fda0003f04270 */
[----:B------:R-:W-:Y:S05]  /*0560*/  @!P0 BRA `(.L_x_6) ;  /* 0x00000000001c8947 */ /* 0x000fea0003800000 */
[----:B------:R-:W-:-:S06]  /*0570*/  IMAD.WIDE R4, R3, 0x4, R4 ;  /* 0x0000000403047825 */ /* 0x000fcc00078e0204 */
[----:B------:R-:W2:Y:S01]  /*0580*/  LDG.E R4, desc[UR38][R4.64] ;  /* 0x0000002604047981 */ /* 0x000ea2000c1e1900 */
[----:B------:R-:W0:Y:S01]  /*0590*/  S2UR UR5, SR_CgaCtaId ;  /* 0x00000000000579c3 */ /* 0x000e220000008800 */
[----:B------:R-:W-:Y:S02]  /*05a0*/  UMOV UR4, 0x400 ;  /* 0x0000040000047882 */ /* 0x000fe40000000000 */
[----:B0-----:R-:W-:-:S09]  /*05b0*/  ULEA UR4, UR5, UR4, 0x18 ;  /* 0x0000000405047291 */ /* 0x001fd2000f8ec0ff */
[----:B--2---:R2:W-:Y:S01]  /*05c0*/  STS [UR4], R4 ;  /* 0x00000004ff007988 */ /* 0x0045e20008000804 */
[----:B------:R-:W-:Y:S05]  /*05d0*/  BRA `(.L_x_3) ;  /* 0x00000000002c7947 */ /* 0x000fea0003800000 */
.L_x_6:
[----:B------:R-:W-:-:S06]  /*05e0*/  IMAD.WIDE R6, R13, 0x50, R6 ;  /* 0x000000500d067825 */ /* 0x000fcc00078e0206 */
[----:B------:R-:W2:Y:S02]  /*05f0*/  LDG.E R6, desc[UR38][R6.64+-0x50] ;  /* 0xffffb02606067981 */ /* 0x000ea4000c1e1900 */
[----:B--2---:R-:W-:-:S13]  /*0600*/  ISETP.GE.AND P0, PT, R6, R15, PT ;  /* 0x0000000f0600720c */ /* 0x004fda0003f06270 */
[----:B------:R-:W-:Y:S05]  /*0610*/  @P0 BRA `(.L_x_3) ;  /* 0x00000000001c0947 */ /* 0x000fea0003800000 */
[----:B------:R-:W-:-:S06]  /*0620*/  IMAD.WIDE R4, R3, 0x4, R4 ;  /* 0x0000000403047825 */ /* 0x000fcc00078e0204 */
[----:B------:R-:W2:Y:S01]  /*0630*/  LDG.E R4, desc[UR38][R4.64] ;  /* 0x0000002604047981 */ /* 0x000ea2000c1e1900 */
[----:B------:R-:W0:Y:S01]  /*0640*/  S2UR UR5, SR_CgaCtaId ;  /* 0x00000000000579c3 */ /* 0x000e220000008800 */
[----:B------:R-:W-:Y:S02]  /*0650*/  UMOV UR4, 0x400 ;  /* 0x0000040000047882 */ /* 0x000fe40000000000 */
[----:B0-----:R-:W-:Y:S01]  /*0660*/  ULEA UR4, UR5, UR4, 0x18 ;  /* 0x0000000405047291 */ /* 0x001fe2000f8ec0ff */
[----:B--2---:R-:W-:-:S08]  /*0670*/  IADD3 R13, PT, PT, R4, R13, RZ ;  /* 0x0000000d040d7210 */ /* 0x004fd00007ffe0ff */
[----:B------:R3:W-:Y:S03]  /*0680*/  STS [UR4], R13 ;  /* 0x0000000dff007988 */ /* 0x0007e60008000804 */
.L_x_3:
[----:B------:R-:W-:Y:S05]  /*0690*/  WARPSYNC.ALL ;  /* 0x0000000000007948 */ /* 0x000fea0003800000 */
[----:B------:R-:W5:Y:S08]  /*06a0*/  S2UR UR5, SR_CgaCtaId ;  /* 0x00000000000579c3 */ /* 0x000f700000008800 */
[----:B------:R-:W-:Y:S06]  /*06b0*/  BAR.SYNC.DEFER_BLOCKING 0x0 ;  /* 0x0000000000007b1d */ /* 0x000fec0000010000 */
[----:B------:R-:W-:-:S02]  /*06c0*/  UMOV UR4, 0x400 ;  /* 0x0000040000047882 */ /* 0x000fc40000000000 */
[----:B-----5:R-:W-:-:S09]  /*06d0*/  ULEA UR4, UR5, UR4, 0x18 ;  /* 0x0000000405047291 */ /* 0x020fd2000f8ec0ff */
[----:B------:R-:W5:Y:S02]  /*06e0*/  LDS R3, [UR4] ;  /* 0x00000004ff037984 */ /* 0x000f640008000800 */
[----:B-----5:R-:W-:-:S13]  /*06f0*/  ISETP.GE.AND P0, PT, R3, UR40, PT ;  /* 0x0000002803007c0c */ /* 0x020fda000bf06270 */
[----:B------:R-:W-:Y:S05]  /*0700*/  @!P0 BRA `(.L_x_7) ;  /* 0xfffffff800948947 */ /* 0x000fea000383ffff */
[----:B------:R-:W-:Y:S05]  /*0710*/  EXIT ;  /* 0x000000000000794d */ /* 0x000fea0003800000 */
.L_x_8:
[----:B------:R-:W-:-:S00]  /*0720*/  BRA `(.L_x_8) ;  /* 0xfffffffc00fc7947 */ /* 0x000fc0000383ffff */
[----:B------:R-:W-:-:S00]  /*0730*/  NOP ;  /* 0x0000000000007918 */ /* 0x000fc00000000000 */
        /* <DEDUP_REMOVED lines=12> */
.L_x_41:


//--------------------- .text._Z10rangeQueryP4NodePiiiP5RangeS1_iS1_ --------------------------
	.section	.text._Z10rangeQueryP4NodePiiiP5RangeS1_iS1_,"ax",@progbits
	.align	128
        .global         _Z10rangeQueryP4NodePiiiP5RangeS1_iS1_
        .type           _Z10rangeQueryP4NodePiiiP5RangeS1_iS1_,@function
        .size           _Z10rangeQueryP4NodePiiiP5RangeS1_iS1_,(.L_x_42 - _Z10rangeQueryP4NodePiiiP5RangeS1_iS1_)
        .other          _Z10rangeQueryP4NodePiiiP5RangeS1_iS1_,@"STO_CUDA_ENTRY STV_DEFAULT"
_Z10rangeQueryP4NodePiiiP5RangeS1_iS1_:
.text._Z10rangeQueryP4NodePiiiP5RangeS1_iS1_:
[----:B------:R-:W-:Y:S01]  /*0000*/  LDC R1, c[0x0][0x37c] ;  /* 0x0000df00ff017b82 */ /* 0x000fe20000000800 */
[----:B------:R-:W0:Y:S07]  /*0010*/  S2R R0, SR_CTAID.X ;  /* 0x0000000000007919 */ /* 0x000e2e0000002500 */
[----:B------:R-:W1:Y:S01]  /*0020*/  S2UR UR5, SR_CgaCtaId ;  /* 0x00000000000579c3 */ /* 0x000e620000008800 */
[----:B------:R-:W2:Y:S07]  /*0030*/  LDCU.64 UR6, c[0x0][0x358] ;  /* 0x00006b00ff0677ac */ /* 0x000eae0008000a00 */
[----:B------:R-:W0:Y:S01]  /*0040*/  LDC.64 R8, c[0x0][0x398] ;  /* 0x0000e600ff087b82 */ /* 0x000e220000000a00 */
[----:B------:R-:W-:-:S02]  /*0050*/  UMOV UR4, 0x400 ;  /* 0x0000040000047882 */ /* 0x000fc40000000000 */
[----:B-1----:R-:W-:-:S06]  /*0060*/  ULEA UR4, UR5, UR4, 0x18 ;  /* 0x0000000405047291 */ /* 0x002fcc000f8ec0ff */
[----:B------:R-:W-:Y:S02]  /*0070*/  IMAD.U32 R11, RZ, RZ, UR4 ;  /* 0x00000004ff0b7e24 */ /* 0x000fe4000f8e00ff */
[----:B0-----:R-:W-:-:S03]  /*0080*/  IMAD.WIDE.U32 R8, R0, 0x8, R8 ;  /* 0x0000000800087825 */ /* 0x001fc600078e0008 */
[----:B------:R-:W-:Y:S01]  /*0090*/  STS.64 [R11], RZ ;  /* 0x000000ff0b007388 */ /* 0x000fe20000000a00 */
[----:B------:R-:W0:Y:S03]  /*00a0*/  LDCU UR4, c[0x0][0x390] ;  /* 0x00007200ff0477ac */ /* 0x000e260008000800 */
[----:B--2---:R1:W5:Y:S01]  /*00b0*/  LDG.E R8, desc[UR6][R8.64] ;  /* 0x0000000608087981 */ /* 0x004362000c1e1900 */
[----:B------:R-:W-:Y:S06]  /*00c0*/  BAR.SYNC.DEFER_BLOCKING 0x0 ;  /* 0x0000000000007b1d */ /* 0x000fec0000010000 */
[----:B------:R-:W0:Y:S02]  /*00d0*/  LDS R10, [R11] ;  /* 0x000000000b0a7984 */ /* 0x000e240000000800 */
[----:B0-----:R-:W-:-:S13]  /*00e0*/  ISETP.GE.AND P0, PT, R10, UR4, PT ;  /* 0x000000040a007c0c */ /* 0x001fda000bf06270 */
[----:B-1----:R-:W-:Y:S05]  /*00f0*/  @P0 BRA `(.L_x_9) ;  /* 0x0000000400440947 */ /* 0x002fea0003800000 */
[----:B------:R-:W0:Y:S01]  /*0100*/  S2R R9, SR_TID.X ;  /* 0x0000000000097919 */ /* 0x000e220000002100 */
[----:B------:R-:W1:Y:S01]  /*0110*/  LDC.64 R6, c[0x0][0x380] ;  /* 0x0000e000ff067b82 */ /* 0x000e620000000a00 */
[----:B------:R-:W-:Y:S01]  /*0120*/  BSSY.RECONVERGENT B0, `(.L_x_9) ;  /* 0x000004e000007945 */ /* 0x000fe20003800200 */
[----:B------:R-:W-:Y:S01]  /*0130*/  IMAD.MOV.U32 R17, RZ, RZ, R10 ;  /* 0x000000ffff117224 */ /* 0x000fe200078e000a */
[----:B------:R-:W2:Y:S05]  /*0140*/  LDCU UR8, c[0x0][0x390] ;  /* 0x00007200ff0877ac */ /* 0x000eaa0008000800 */
[----:B------:R-:W3:Y:S08]  /*0150*/  LDC.64 R2, c[0x0][0x388] ;  /* 0x0000e200ff027b82 */ /* 0x000ef00000000a00 */
[----:B------:R-:W4:Y:S01]  /*0160*/  LDC.64 R4, c[0x0][0x380] ;  /* 0x0000e000ff047b82 */ /* 0x000f220000000a00 */
[C---:B0-----:R-:W-:Y:S01]  /*0170*/  IADD3 R10, PT, PT, R9.reuse, 0x1, RZ ;  /* 0x00000001090a7810 */ /* 0x041fe20007ffe0ff */
[----:B-12---:R-:W-:-:S07]  /*0180*/  IMAD.WIDE.U32 R6, R9, 0x50, R6 ;  /* 0x0000005009067825 */ /* 0x006fce00078e0006 */
.L_x_16:
[----:B-1--4-:R-:W-:-:S05]  /*0190*/  IMAD.WIDE R12, R17, 0xa54, R4 ;  /* 0x00000a54110c7825 */ /* 0x012fca00078e0204 */
[----:B--2---:R-:W2:Y:S01]  /*01a0*/  LDG.E R18, desc[UR6][R12.64+0xa50] ;  /* 0x000a50060c127981 */ /* 0x004ea2000c1e1900 */
[----:B------:R-:W-:Y:S03]  /*01b0*/  BSSY.RECONVERGENT B1, `(.L_x_10) ;  /* 0x0000040000017945 */ /* 0x000fe60003800200 */
[----:B------:R0:W-:Y:S01]  /*01c0*/  STS [R11+0x4], R17 ;  /* 0x000004110b007388 */ /* 0x0001e20000000800 */
[----:B--2---:R-:W-:-:S13]  /*01d0*/  ISETP.GE.U32.AND P0, PT, R9, R18, PT ;  /* 0x000000120900720c */ /* 0x004fda0003f06070 */
[----:B0-----:R-:W-:Y:S05]  /*01e0*/  @P0 BRA `(.L_x_11) ;  /* 0x0000000000f00947 */ /* 0x001fea0003800000 */
[----:B------:R-:W-:-:S05]  /*01f0*/  IMAD.WIDE R14, R17, 0xa54, R6 ;  /* 0x00000a54110e7825 */ /* 0x000fca00078e0206 */
[----:B------:R-:W2:Y:S02]  /*0200*/  LDG.E R19, desc[UR6][R14.64] ;  /* 0x000000060e137981 */ /* 0x000ea4000c1e1900 */
[----:B--2--5:R-:W-:-:S13]  /*0210*/  ISETP.NE.AND P0, PT, R19, R8, PT ;  /* 0x000000081300720c */ /* 0x024fda0003f05270 */
[----:B------:R-:W-:Y:S05]  /*0220*/  @P0 BRA `(.L_x_12) ;  /* 0x0000000000240947 */ /* 0x000fea0003800000 */
[----:B---3--:R-:W-:-:S06]  /*0230*/  IMAD.WIDE R12, R17, 0x4, R2 ;  /* 0x00000004110c7825 */ /* 0x008fcc00078e0202 */
[----:B------:R-:W2:Y:S01]  /*0240*/  LDG.E R13, desc[UR6][R12.64] ;  /* 0x000000060c0d7981 */ /* 0x000ea2000c1e1900 */
[----:B------:R-:W0:Y:S01]  /*0250*/  S2UR UR5, SR_CgaCtaId ;  /* 0x00000000000579c3 */ /* 0x000e220000008800 */
[----:B------:R-:W-:Y:S02]  /*0260*/  UMOV UR4, 0x400 ;  /* 0x0000040000047882 */ /* 0x000fe40000000000 */
[----:B0-----:R-:W-:-:S06]  /*0270*/  ULEA UR4, UR5, UR4, 0x18 ;  /* 0x0000000405047291 */ /* 0x001fcc000f8ec0ff */
[----:B------:R-:W-:Y:S01]  /*0280*/  IMAD.U32 R11, RZ, RZ, UR4 ;  /* 0x00000004ff0b7e24 */ /* 0x000fe2000f8e00ff */
[----:B--2---:R-:W-:-:S05]  /*0290*/  IADD3 R14, PT, PT, R10, R13, RZ ;  /* 0x0000000d0a0e7210 */ /* 0x004fca0007ffe0ff */
[----:B------:R0:W-:Y:S01]  /*02a0*/  STS [R11], R14 ;  /* 0x0000000e0b007388 */ /* 0x0001e20000000800 */
[----:B------:R-:W-:Y:S05]  /*02b0*/  BRA `(.L_x_11) ;  /* 0x0000000000bc7947 */ /* 0x000fea0003800000 */
.L_x_12:
[----:B------:R-:W-:Y:S01]  /*02c0*/  VIADD R16, R18, 0xffffffff ;  /* 0xffffffff12107836 */ /* 0x000fe20000000000 */
[----:B------:R-:W-:Y:S01]  /*02d0*/  ISETP.GE.AND P0, PT, R19, R8, PT ;  /* 0x000000081300720c */ /* 0x000fe20003f06270 */
[----:B------:R-:W-:Y:S03]  /*02e0*/  BSSY.RELIABLE B2, `(.L_x_13) ;  /* 0x0000013000027945 */ /* 0x000fe60003800100 */
[----:B------:R-:W-:-:S13]  /*02f0*/  ISETP.EQ.OR P0, PT, R9, R16, P0 ;  /* 0x000000100900720c */ /* 0x000fda0000702670 */
[----:B------:R-:W-:Y:S05]  /*0300*/  @P0 BRA `(.L_x_14) ;  /* 0x0000000000340947 */ /* 0x000fea0003800000 */
[----:B------:R-:W2:Y:S02]  /*0310*/  LDG.E R15, desc[UR6][R14.64+0x50] ;  /* 0x000050060e0f7981 */ /* 0x000ea4000c1e1900 */
[----:B--2---:R-:W-:-:S13]  /*0320*/  ISETP.GE.AND P0, PT, R8, R15, PT ;  /* 0x0000000f0800720c */ /* 0x004fda0003f06270 */
[----:B------:R-:W-:Y:S05]  /*0330*/  @!P0 BREAK.RELIABLE B2 ;  /* 0x0000000000028942 */ /* 0x000fea0003800100 */
[----:B------:R-:W-:Y:S05]  /*0340*/  @P0 BRA `(.L_x_14) ;  /* 0x0000000000240947 */ /* 0x000fea0003800000 */
[----:B---3--:R-:W-:-:S06]  /*0350*/  IMAD.WIDE R12, R17, 0x4, R2 ;  /* 0x00000004110c7825 */ /* 0x008fcc00078e0202 */
[----:B------:R-:W2:Y:S01]  /*0360*/  LDG.E R13, desc[UR6][R12.64] ;  /* 0x000000060c0d7981 */ /* 0x000ea2000c1e1900 */
[----:B------:R-:W0:Y:S01]  /*0370*/  S2UR UR5, SR_CgaCtaId ;  /* 0x00000000000579c3 */ /* 0x000e220000008800 */
[----:B------:R-:W-:Y:S02]  /*0380*/  UMOV UR4, 0x400 ;  /* 0x0000040000047882 */ /* 0x000fe40000000000 */
[----:B0-----:R-:W-:-:S06]  /*0390*/  ULEA UR4, UR5, UR4, 0x18 ;  /* 0x0000000405047291 */ /* 0x001fcc000f8ec0ff */
[----:B------:R-:W-:Y:S01]  /*03a0*/  MOV R11, UR4 ;  /* 0x00000004000b7c02 */ /* 0x000fe20008000f00 */
[----:B--2---:R-:W-:-:S05]  /*03b0*/  IMAD.IADD R14, R10, 0x1, R13 ;  /* 0x000000010a0e7824 */ /* 0x004fca00078e020d */
[----:B------:R4:W-:Y:S01]  /*03c0*/  STS [R11], R14 ;  /* 0x0000000e0b007388 */ /* 0x0009e20000000800 */
[----:B------:R-:W-:Y:S05]  /*03d0*/  BRA `(.L_x_11) ;  /* 0x0000000000747947 */ /* 0x000fea0003800000 */
.L_x_14:
[----:B------:R-:W-:-:S13]  /*03e0*/  ISETP.NE.AND P0, PT, R9, RZ, PT ;  /* 0x000000ff0900720c */ /* 0x000fda0003f05270 */
[----:B------:R-:W-:Y:S05]  /*03f0*/  @P0 BREAK.RELIABLE B2 ;  /* 0x0000000000020942 */ /* 0x000fea0003800100 */
[----:B------:R-:W-:Y:S05]  /*0400*/  @P0 BRA `(.L_x_11) ;  /* 0x0000000000680947 */ /* 0x000fea0003800000 */
[----:B------:R-:W-:Y:S05]  /*0410*/  BSYNC.RELIABLE B2 ;  /* 0x0000000000027941 */ /* 0x000fea0003800100 */
.L_x_13:
[----:B------:R-:W2:Y:S01]  /*0420*/  LDG.E R15, desc[UR6][R12.64] ;  /* 0x000000060c0f7981 */ /* 0x000ea2000c1e1900 */
[----:B------:R-:W-:Y:S02]  /*0430*/  IADD3 R14, P1, PT, RZ, R12, RZ ;  /* 0x0000000cff0e7210 */ /* 0x000fe40007f3e0ff */
[----:B--2---:R-:W-:Y:S02]  /*0440*/  ISETP.GT.AND P0, PT, R15, R8, PT ;  /* 0x000000080f00720c */ /* 0x004fe40003f04270 */
[----:B------:R-:W-:-:S11]  /*0450*/  IADD3.X R15, PT, PT, RZ, R13, RZ, P1, !PT ;  /* 0x0000000dff0f7210 */ /* 0x000fd60000ffe4ff */
[----:B------:R-:W-:Y:S05]  /*0460*/  @!P0 BRA `(.L_x_15) ;  /* 0x0000000000208947 */ /* 0x000fea0003800000 */
[----:B---3--:R-:W-:-:S06]  /*0470*/  IMAD.WIDE R12, R17, 0x4, R2 ;  /* 0x00000004110c7825 */ /* 0x008fcc00078e0202 */
[----:B------:R-:W2:Y:S01]  /*0480*/  LDG.E R12, desc[UR6][R12.64] ;  /* 0x000000060c0c7981 */ /* 0x000ea2000c1e1900 */
[----:B------:R-:W0:Y:S01]  /*0490*/  S2UR UR5, SR_CgaCtaId ;  /* 0x00000000000579c3 */ /* 0x000e220000008800 */
[----:B------:R-:W-:Y:S02]  /*04a0*/  UMOV UR4, 0x400 ;  /* 0x0000040000047882 */ /* 0x000fe40000000000 */
[----:B0-----:R-:W-:-:S06]  /*04b0*/  ULEA UR4, UR5, UR4, 0x18 ;  /* 0x0000000405047291 */ /* 0x001fcc000f8ec0ff */
[----:B------:R-:W-:-:S05]  /*04c0*/  IMAD.U32 R11, RZ, RZ, UR4 ;  /* 0x00000004ff0b7e24 */ /* 0x000fca000f8e00ff */
[----:B--2---:R1:W-:Y:S01]  /*04d0*/  STS [R11], R12 ;  /* 0x0000000c0b007388 */ /* 0x0043e20000000800 */
[----:B------:R-:W-:Y:S05]  /*04e0*/  BRA `(.L_x_11) ;  /* 0x0000000000307947 */ /* 0x000fea0003800000 */
.L_x_15:
[----:B------:R-:W-:-:S06]  /*04f0*/  IMAD.WIDE R12, R18, 0x50, R14 ;  /* 0x00000050120c7825 */ /* 0x000fcc00078e020e */
[----:B------:R-:W2:Y:S02]  /*0500*/  LDG.E R13, desc[UR6][R12.64+-0x50] ;  /* 0xffffb0060c0d7981 */ /* 0x000ea4000c1e1900 */
[----:B--2---:R-:W-:-:S13]  /*0510*/  ISETP.GE.AND P0, PT, R13, R8, PT ;  /* 0x000000080d00720c */ /* 0x004fda0003f06270 */
        /* <DEDUP_REMOVED lines=8> */
[----:B------:R2:W-:Y:S02]  /*05a0*/  STS [R11], R14 ;  /* 0x0000000e0b007388 */ /* 0x0005e40000000800 */
.L_x_11:
[----:B------:R-:W-:Y:S05]  /*05b0*/  BSYNC.RECONVERGENT B1 ;  /* 0x0000000000017941 */ /* 0x000fea0003800200 */
.L_x_10:
[----:B------:R-:W-:Y:S06]  /*05c0*/  BAR.SYNC.DEFER_BLOCKING 0x0 ;  /* 0x0000000000007b1d */ /* 0x000fec0000010000 */
[----:B------:R-:W0:Y:S02]  /*05d0*/  LDS R17, [R11] ;  /* 0x000000000b117984 */ /* 0x000e240000000800 */
[----:B0-----:R-:W-:-:S13]  /*05e0*/  ISETP.GE.AND P0, PT, R17, UR8, PT ;  /* 0x0000000811007c0c */ /* 0x001fda000bf06270 */
[----:B------:R-:W-:Y:S05]  /*05f0*/  @!P0 BRA `(.L_x_16) ;  /* 0xfffffff800e48947 */ /* 0x000fea000383ffff */
[----:B------:R-:W-:Y:S05]  /*0600*/  BSYNC.RECONVERGENT B0 ;  /* 0x0000000000007941 */ /* 0x000fea0003800200 */
.L_x_9:
[----:B---3--:R-:W0:Y:S02]  /*0610*/  S2R R2, SR_TID.X ;  /* 0x0000000000027919 */ /* 0x008e240000002100 */
[----:B0-----:R-:W-:-:S13]  /*0620*/  ISETP.NE.AND P0, PT, R2, RZ, PT ;  /* 0x000000ff0200720c */ /* 0x001fda0003f05270 */
[----:B------:R-:W-:Y:S05]  /*0630*/  @P0 EXIT ;  /* 0x000000000000094d */ /* 0x000fea0003800000 */
[----:B------:R-:W0:Y:S01]  /*0640*/  S2UR UR5, SR_CgaCtaId ;  /* 0x00000000000579c3 */ /* 0x000e220000008800 */
[----:B------:R-:W-:-:S07]  /*0650*/  UMOV UR4, 0x400 ;  /* 0x0000040000047882 */ /* 0x000fce0000000000 */
[----:B------:R-:W3:Y:S01]  /*0660*/  LDC.64 R2, c[0x0][0x3b0] ;  /* 0x0000ec00ff027b82 */ /* 0x000ee20000000a00 */
[----:B0-----:R-:W-:Y:S01]  /*0670*/  ULEA UR4, UR5, UR4, 0x18 ;  /* 0x0000000405047291 */ /* 0x001fe2000f8ec0ff */
[----:B---3--:R-:W-:-:S08]  /*0680*/  IMAD.WIDE.U32 R2, R0, 0x4, R2 ;  /* 0x0000000400027825 */ /* 0x008fd000078e0002 */
[----:B------:R-:W0:Y:S04]  /*0690*/  LDS R5, [UR4+0x4] ;  /* 0x00000404ff057984 */ /* 0x000e280008000800 */
[----:B0-----:R-:W-:Y:S04]  /*06a0*/  STG.E desc[UR6][R2.64], R5 ;  /* 0x0000000502007986 */ /* 0x001fe8000c101906 */
[----:B------:R-:W-:Y:S01]  /*06b0*/  STS [UR4], R5 ;  /* 0x00000005ff007988 */ /* 0x000fe20008000804 */
[----:B------:R-:W-:Y:S05]  /*06c0*/  EXIT ;  /* 0x000000000000794d */ /* 0x000fea0003800000 */
.L_x_17:
        /* <DEDUP_REMOVED lines=11> */
.L_x_42:


//--------------------- .text._Z6updateP4NodePiiiP12UpdatetuplesS1_i --------------------------
	.section	.text._Z6updateP4NodePiiiP12UpdatetuplesS1_i,"ax",@progbits
	.align	128
        .global         _Z6updateP4NodePiiiP12UpdatetuplesS1_i
        .type           _Z6updateP4NodePiiiP12UpdatetuplesS1_i,@function
        .size           _Z6updateP4NodePiiiP12UpdatetuplesS1_i,(.L_x_43 - _Z6updateP4NodePiiiP12UpdatetuplesS1_i)
        .other          _Z6updateP4NodePiiiP12UpdatetuplesS1_i,@"STO_CUDA_ENTRY STV_DEFAULT"
_Z6updateP4NodePiiiP12UpdatetuplesS1_i:
.text._Z6updateP4NodePiiiP12UpdatetuplesS1_i:
        /* <DEDUP_REMOVED lines=11> */
[----:B--2---:R1:W5:Y:S04]  /*00b0*/  LDG.E R0, desc[UR6][R4.64] ;  /* 0x0000000604007981 */ /* 0x004368000c1e1900 */
[----:B------:R1:W5:Y:S04]  /*00c0*/  LDG.E R3, desc[UR6][R4.64+0x4] ;  /* 0x0000040604037981 */ /* 0x000368000c1e1900 */
[----:B------:R1:W5:Y:S01]  /*00d0*/  LDG.E R2, desc[UR6][R4.64+0x8] ;  /* 0x0000080604027981 */ /* 0x000362000c1e1900 */
        /* <DEDUP_REMOVED lines=13> */
.L_x_25:
        /* <DEDUP_REMOVED lines=19> */
.L_x_21:
[----:B------:R-:W-:Y:S01]  /*02e0*/  ISETP.GE.AND P0, PT, R21, R0, PT ;  /* 0x000000001500720c */ /* 0x000fe20003f06270 */
[----:B------:R-:W-:Y:S01]  /*02f0*/  VIADD R21, R15, 0xffffffff ;  /* 0xffffffff0f157836 */ /* 0x000fe20000000000 */
[----:B------:R-:W-:Y:S04]  /*0300*/  BSSY.RELIABLE B2, `(.L_x_22) ;  /* 0x0000013000027945 */ /* 0x000fe80003800100 */
        /* <DEDUP_REMOVED lines=15> */
.L_x_23:
[----:B------:R-:W-:-:S13]  /*0400*/  ISETP.NE.AND P0, PT, R10, RZ, PT ;  /* 0x000000ff0a00720c */ /* 0x000fda0003f05270 */
[----:B------:R-:W-:Y:S05]  /*0410*/  @P0 BREAK.RELIABLE B2 ;  /* 0x0000000000020942 */ /* 0x000fea0003800100 */
[----:B------:R-:W-:Y:S05]  /*0420*/  @P0 BRA `(.L_x_20) ;  /* 0x0000000000680947 */ /* 0x000fea0003800000 */
[----:B------:R-:W-:Y:S05]  /*0430*/  BSYNC.RELIABLE B2 ;  /* 0x0000000000027941 */ /* 0x000fea0003800100 */
.L_x_22:
        /* <DEDUP_REMOVED lines=13> */
.L_x_24:
        /* <DEDUP_REMOVED lines=12> */
.L_x_20:
[----:B------:R-:W-:Y:S05]  /*05d0*/  BSYNC.RECONVERGENT B1 ;  /* 0x0000000000017941 */ /* 0x000fea0003800200 */
.L_x_19:
[----:B------:R-:W-:Y:S06]  /*05e0*/  BAR.SYNC.DEFER_BLOCKING 0x0 ;  /* 0x0000000000007b1d */ /* 0x000fec0000010000 */
[----:B------:R-:W0:Y:S02]  /*05f0*/  LDS R19, [R14] ;  /* 0x000000000e137984 */ /* 0x000e240000000800 */
[----:B0-----:R-:W-:-:S13]  /*0600*/  ISETP.GE.AND P0, PT, R19, UR8, PT ;  /* 0x0000000813007c0c */ /* 0x001fda000bf06270 */
[----:B------:R-:W-:Y:S05]  /*0610*/  @!P0 BRA `(.L_x_25) ;  /* 0xfffffff800e48947 */ /* 0x000fea000383ffff */
[----:B------:R-:W-:Y:S05]  /*0620*/  BSYNC.RECONVERGENT B0 ;  /* 0x0000000000007941 */ /* 0x000fea0003800200 */
.L_x_18:
[----:B------:R-:W0:Y:S02]  /*0630*/  S2R R4, SR_TID.X ;  /* 0x0000000000047919 */ /* 0x000e240000002100 */
[----:B0-----:R-:W-:-:S13]  /*0640*/  ISETP.NE.AND P0, PT, R4, RZ, PT ;  /* 0x000000ff0400720c */ /* 0x001fda0003f05270 */
[----:B------:R-:W-:Y:S05]  /*0650*/  @P0 EXIT ;  /* 0x000000000000094d */ /* 0x000fea0003800000 */
[----:B------:R-:W0:Y:S01]  /*0660*/  S2UR UR5, SR_CgaCtaId ;  /* 0x00000000000579c3 */ /* 0x000e220000008800 */
[----:B------:R-:W-:-:S07]  /*0670*/  UMOV UR4, 0x400 ;  /* 0x0000040000047882 */ /* 0x000fce0000000000 */
[----:B------:R-:W1:Y:S01]  /*0680*/  LDC.64 R4, c[0x0][0x380] ;  /* 0x0000e000ff047b82 */ /* 0x000e620000000a00 */
[----:B0-----:R-:W-:-:S09]  /*0690*/  ULEA UR4, UR5, UR4, 0x18 ;  /* 0x0000000405047291 */ /* 0x001fd2000f8ec0ff */
[----:B------:R-:W1:Y:S02]  /*06a0*/  LDS R7, [UR4+0x4] ;  /* 0x00000404ff077984 */ /* 0x000e640008000800 */
[----:B-1----:R-:W-:-:S05]  /*06b0*/  IMAD.WIDE R4, R7, 0xa54, R4 ;  /* 0x00000a5407047825 */ /* 0x002fca00078e0204 */
[----:B---3--:R-:W3:Y:S04]  /*06c0*/  LDG.E R8, desc[UR6][R4.64+0xa50] ;  /* 0x000a500604087981 */ /* 0x008ee8000c1e1900 */
[----:B------:R0:W-:Y:S01]  /*06d0*/  STS [UR4], R7 ;  /* 0x00000007ff007988 */ /* 0x0001e20008000804 */
[----:B---3--:R-:W-:-:S13]  /*06e0*/  ISETP.GE.AND P0, PT, R8, 0x1, PT ;  /* 0x000000010800780c */ /* 0x008fda0003f06270 */
[----:B0-----:R-:W-:Y:S05]  /*06f0*/  @!P0 EXIT ;  /* 0x000000000000894d */ /* 0x001fea0003800000 */
[----:B------:R-:W-:Y:S01]  /*0700*/  IADD3 R6, P0, PT, RZ, R4, RZ ;  /* 0x00000004ff067210 */ /* 0x000fe20007f1e0ff */
[----:B------:R-:W-:Y:S02]  /*0710*/  HFMA2 R13, -RZ, RZ, 0, 0 ;  /* 0x00000000ff0d7431 */ /* 0x000fe400000001ff */
[----:B------:R-:W-:Y:S01]  /*0720*/  IMAD.MOV.U32 R12, RZ, RZ, R8 ;  /* 0x000000ffff0c7224 */ /* 0x000fe200078e0008 */
[----:B------:R-:W-:-:S03]  /*0730*/  IADD3.X R7, PT, PT, RZ, R5, RZ, P0, !PT ;  /* 0x00000005ff077210 */ /* 0x000fc600007fe4ff */
[----:B-----5:R-:W-:-:S07]  /*0740*/  IMAD.WIDE R6, R3, 0x4, R6 ;  /* 0x0000000403067825 */ /* 0x020fce00078e0206 */
.L_x_30:
[----:B0-----:R-:W-:-:S06]  /*0750*/  IMAD.WIDE.U32 R8, R13, 0x50, R4 ;  /* 0x000000500d087825 */ /* 0x001fcc00078e0004 */
[----:B------:R-:W3:Y:S01]  /*0760*/  LDG.E R9, desc[UR6][R8.64] ;  /* 0x0000000608097981 */ /* 0x000ee2000c1e1900 */
[----:B------:R-:W-:Y:S01]  /*0770*/  BSSY B0, `(.L_x_26) ;  /* 0x0000012000007945 */ /* 0x000fe20003800000 */
[----:B---3--:R-:W-:-:S13]  /*0780*/  ISETP.NE.AND P0, PT, R9, R0, PT ;  /* 0x000000000900720c */ /* 0x008fda0003f05270 */
[----:B------:R-:W-:Y:S05]  /*0790*/  @P0 BRA `(.L_x_27) ;  /* 0x00000000003c0947 */ /* 0x000fea0003800000 */
[----:B------:R-:W0:Y:S01]  /*07a0*/  LDC.64 R8, c[0x0][0x3a0] ;  /* 0x0000e800ff087b82 */ /* 0x000e220000000a00 */
[----:B------:R-:W-:Y:S01]  /*07b0*/  BSSY B1, `(.L_x_28) ;  /* 0x0000007000017945 */ /* 0x000fe20003800000 */
[----:B------:R-:W-:-:S07]  /*07c0*/  IMAD.MOV.U32 R11, RZ, RZ, 0x1 ;  /* 0x00000001ff0b7424 */ /* 0x000fce00078e00ff */
.L_x_29:
[----:B------:R-:W-:Y:S01]  /*07d0*/  HFMA2 R10, -RZ, RZ, 0, 0 ;  /* 0x00000000ff0a7431 */ /* 0x000fe200000001ff */
[----:B------:R-:W-:Y:S05]  /*07e0*/  YIELD ;  /* 0x0000000000007946 */ /* 0x000fea0003800000 */
[----:B0-----:R-:W3:Y:S02]  /*07f0*/  ATOMG.E.CAS.STRONG.GPU PT, R3, [R8], R10, R11 ;  /* 0x0000000a080373a9 */ /* 0x001ee400001ee10b */
[----:B---3--:R-:W-:-:S13]  /*0800*/  ISETP.NE.AND P0, PT, R3, RZ, PT ;  /* 0x000000ff0300720c */ /* 0x008fda0003f05270 */
[----:B------:R-:W-:Y:S05]  /*0810*/  @P0 BRA `(.L_x_29) ;  /* 0xfffffffc00ec0947 */ /* 0x000fea000383ffff */
[----:B------:R-:W-:Y:S05]  /*0820*/  BSYNC B1 ;  /* 0x0000000000017941 */ /* 0x000fea0003800000 */
.L_x_28:
[----:B------:R-:W-:-:S05]  /*0830*/  IMAD.WIDE.U32 R10, R13, 0x50, R6 ;  /* 0x000000500d0a7825 */ /* 0x000fca00078e0006 */
[----:B------:R-:W3:Y:S02]  /*0840*/  LDG.E R3, desc[UR6][R10.64+-0x4] ;  /* 0xfffffc060a037981 */ /* 0x000ee4000c1e1900 */
[----:B---3--:R-:W-:-:S05]  /*0850*/  IMAD.IADD R3, R2, 0x1, R3 ;  /* 0x0000000102037824 */ /* 0x008fca00078e0203 */
[----:B------:R0:W-:Y:S04]  /*0860*/  STG.E desc[UR6][R10.64+-0x4], R3 ;  /* 0xfffffc030a007986 */ /* 0x0001e8000c101906 */
[----:B------:R0:W5:Y:S04]  /*0870*/  ATOMG.E.EXCH.STRONG.GPU PT, RZ, desc[UR6][R8.64], RZ ;  /* 0x800000ff08ff79a8 */ /* 0x000168000c1ef106 */
[----:B------:R0:W5:Y:S02]  /*0880*/  LDG.E R12, desc[UR6][R4.64+0xa50] ;  /* 0x000a5006040c7981 */ /* 0x000164000c1e1900 */
.L_x_27:
[----:B------:R-:W-:Y:S05]  /*0890*/  BSYNC B0 ;  /* 0x0000000000007941 */ /* 0x000fea0003800000 */
.L_x_26:
[----:B------:R-:W-:-:S04]  /*08a0*/  IADD3 R13, PT, PT, R13, 0x1, RZ ;  /* 0x000000010d0d7810 */ /* 0x000fc80007ffe0ff */
[----:B-----5:R-:W-:-:S13]  /*08b0*/  ISETP.GE.AND P0, PT, R13, R12, PT ;  /* 0x0000000c0d00720c */ /* 0x020fda0003f06270 */
[----:B------:R-:W-:Y:S05]  /*08c0*/  @!P0 BRA `(.L_x_30) ;  /* 0xfffffffc00a08947 */ /* 0x000fea000383ffff */
[----:B------:R-:W-:Y:S05]  /*08d0*/  EXIT ;  /* 0x000000000000794d */ /* 0x000fea0003800000 */
.L_x_31:
        /* <DEDUP_REMOVED lines=10> */
.L_x_43:


//--------------------- .text._Z6searchP4NodePiiiS1_S1_iS1_ --------------------------
	.section	.text._Z6searchP4NodePiiiS1_S1_iS1_,"ax",@progbits
	.align	128
        .global         _Z6searchP4NodePiiiS1_S1_iS1_
        .type           _Z6searchP4NodePiiiS1_S1_iS1_,@function
        .size           _Z6searchP4NodePiiiS1_S1_iS1_,(.L_x_44 - _Z6searchP4NodePiiiS1_S1_iS1_)
        .other          _Z6searchP4NodePiiiS1_S1_iS1_,@"STO_CUDA_ENTRY STV_DEFAULT"
_Z6searchP4NodePiiiS1_S1_iS1_:
.text._Z6searchP4NodePiiiS1_S1_iS1_:
        /* <DEDUP_REMOVED lines=25> */
.L_x_39:
        /* <DEDUP_REMOVED lines=19> */
.L_x_35:
        /* <DEDUP_REMOVED lines=18> */
.L_x_37:
[----:B------:R-:W-:-:S13]  /*03e0*/  ISETP.NE.AND P0, PT, R9, RZ, PT ;  /* 0x000000ff0900720c */ /* 0x000fda0003f05270 */
[----:B------:R-:W-:Y:S05]  /*03f0*/  @P0 BREAK.RELIABLE B2 ;  /* 0x0000000000020942 */ /* 0x000fea0003800100 */
[----:B------:R-:W-:Y:S05]  /*0400*/  @P0 BRA `(.L_x_34) ;  /* 0x0000000000680947 */ /* 0x000fea0003800000 */
[----:B------:R-:W-:Y:S05]  /*0410*/  BSYNC.RELIABLE B2 ;  /* 0x0000000000027941 */ /* 0x000fea0003800100 */
.L_x_36:
        /* <DEDUP_REMOVED lines=13> */
.L_x_38:
        /* <DEDUP_REMOVED lines=12> */
.L_x_34:
[----:B------:R-:W-:Y:S05]  /*05b0*/  BSYNC.RECONVERGENT B1 ;  /* 0x0000000000017941 */ /* 0x000fea0003800200 */
.L_x_33:
[----:B------:R-:W-:Y:S06]  /*05c0*/  BAR.SYNC.DEFER_BLOCKING 0x0 ;  /* 0x0000000000007b1d */ /* 0x000fec0000010000 */
[----:B------:R-:W0:Y:S02]  /*05d0*/  LDS R17, [R11] ;  /* 0x000000000b117984 */ /* 0x000e240000000800 */
[----:B0-----:R-:W-:-:S13]  /*05e0*/  ISETP.GE.AND P0, PT, R17, UR8, PT ;  /* 0x0000000811007c0c */ /* 0x001fda000bf06270 */
[----:B------:R-:W-:Y:S05]  /*05f0*/  @!P0 BRA `(.L_x_39) ;  /* 0xfffffff800e48947 */ /* 0x000fea000383ffff */
[----:B------:R-:W-:Y:S05]  /*0600*/  BSYNC.RECONVERGENT B0 ;  /* 0x0000000000007941 */ /* 0x000fea0003800200 */
.L_x_32:
        /* <DEDUP_REMOVED lines=12> */
.L_x_40:
        /* <DEDUP_REMOVED lines=11> */
.L_x_44:


//--------------------- .nv.global.init           --------------------------
	.section	.nv.global.init,"aw",@progbits
.nv.global.init:
	.type		$str,@object
	.size		$str,(.L_0 - $str)
$str:
        /*0000*/ 	.byte	0x25, 0x64, 0x20, 0x00
.L_0:


//--------------------- .nv.shared._Z11path_finderP4NodePiiiii --------------------------
	.section	.nv.shared._Z11path_finderP4NodePiiiii,"aw",@nobits
	.sectionflags	@""
	.align	4
.nv.shared._Z11path_finderP4NodePiiiii:
	.zero		1028


//--------------------- .nv.shared.reserved.0     --------------------------
	.section	.nv.shared.reserved.0,"aw",@nobits
	.weak		__nv_reservedSMEM_offset_0_alias
	.size		__nv_reservedSMEM_offset_0_alias, 0, 64
	.other		__nv_reservedSMEM_offset_0_alias,@"STO_CUDA_RESERVED_SHARED STV_DEFAULT"
__nv_reservedSMEM_offset_0_alias:
	.zero		0
	.zero		64


//--------------------- .nv.shared._Z10rangeQueryP4NodePiiiP5RangeS1_iS1_ --------------------------
	.section	.nv.shared._Z10rangeQueryP4NodePiiiP5RangeS1_iS1_,"aw",@nobits
	.sectionflags	@""
	.align	4
.nv.shared._Z10rangeQueryP4NodePiiiP5RangeS1_iS1_:
	.zero		1032


//--------------------- .nv.shared._Z6updateP4NodePiiiP12UpdatetuplesS1_i --------------------------
	.section	.nv.shared._Z6updateP4NodePiiiP12UpdatetuplesS1_i,"aw",@nobits
	.sectionflags	@""
	.align	4
.nv.shared._Z6updateP4NodePiiiP12UpdatetuplesS1_i:
	.zero		1032


//--------------------- .nv.shared._Z6searchP4NodePiiiS1_S1_iS1_ --------------------------
	.section	.nv.shared._Z6searchP4NodePiiiS1_S1_iS1_,"aw",@nobits
	.sectionflags	@""
	.align	4
.nv.shared._Z6searchP4NodePiiiS1_S1_iS1_:
	.zero		1032


//--------------------- .nv.constant0._Z11path_finderP4NodePiiiii --------------------------
	.section	.nv.constant0._Z11path_finderP4NodePiiiii,"a",@progbits
	.sectionflags	@""
	.align	4
.nv.constant0._Z11path_finderP4NodePiiiii:
	.zero		928


//--------------------- .nv.constant0._Z10rangeQueryP4NodePiiiP5RangeS1_iS1_ --------------------------
	.section	.nv.constant0._Z10rangeQueryP4NodePiiiP5RangeS1_iS1_,"a",@progbits
	.sectionflags	@""
	.align	4
.nv.constant0._Z10rangeQueryP4NodePiiiP5RangeS1_iS1_:
	.zero		952


//--------------------- .nv.constant0._Z6updateP4NodePiiiP12UpdatetuplesS1_i --------------------------
	.section	.nv.constant0._Z6updateP4NodePiiiP12UpdatetuplesS1_i,"a",@progbits
	.sectionflags	@""
	.align	4
.nv.constant0._Z6updateP4NodePiiiP12UpdatetuplesS1_i:
	.zero		940


//--------------------- .nv.constant0._Z6searchP4NodePiiiS1_S1_iS1_ --------------------------
	.section	.nv.constant0._Z6searchP4NodePiiiS1_S1_iS1_,"a",@progbits
	.sectionflags	@""
	.align	4
.nv.constant0._Z6searchP4NodePiiiS1_S1_iS1_:
	.zero		952


//--------------------- SYMBOLS --------------------------

	.type		.nv.reservedSmem.offset0,@object
	.size		.nv.reservedSmem.offset0,0x4
	.type		.nv.reservedSmem.cap,@object
	.size		.nv.reservedSmem.cap,0x4
	.type		vprintf,@function
